//
// Generated by NVIDIA NVVM Compiler
//
// Compiler Build ID: CL-36424714
// Cuda compilation tools, release 13.0, V13.0.88
// Based on NVVM 20.0.0
//

.version 9.0
.target sm_100
.address_size 64

	// .globl	functionShrink

.visible .entry functionShrink(
	.param .u64 .ptr .align 1 functionShrink_param_0,
	.param .u64 .ptr .align 1 functionShrink_param_1,
	.param .u32 functionShrink_param_2
)
{
	.reg .pred 	%p<3>;
	.reg .b32 	%r<8>;
	.reg .b32 	%f<3>;
	.reg .b64 	%rd<11>;

	ld.param.u64 	%rd2, [functionShrink_param_0];
	ld.param.u64 	%rd3, [functionShrink_param_1];
	ld.param.u32 	%r2, [functionShrink_param_2];
	cvta.to.global.u64 	%rd1, %rd3;
	mov.u32 	%r3, %ctaid.x;
	shl.b32 	%r4, %r3, 10;
	mov.u32 	%r5, %tid.x;
	or.b32  	%r1, %r4, %r5;
	setp.ge.s32 	%p1, %r1, %r2;
	@%p1 bra 	$L__BB0_4;
	cvta.to.global.u64 	%rd4, %rd2;
	mul.wide.s32 	%rd5, %r1, 4;
	add.s64 	%rd6, %rd4, %rd5;
	ld.global.f32 	%f1, [%rd6];
	abs.f32 	%f2, %f1;
	setp.gtu.f32 	%p2, %f2, 0f3F800000;
	@%p2 bra 	$L__BB0_3;
	add.s64 	%rd8, %rd1, %rd5;
	mov.b32 	%r6, 0;
	st.global.u32 	[%rd8], %r6;
	bra.uni 	$L__BB0_4;
$L__BB0_3:
	add.s64 	%rd10, %rd1, %rd5;
	mov.b32 	%r7, 1065353216;
	st.global.u32 	[%rd10], %r7;
$L__BB0_4:
	ret;

}
	// .globl	_Z15functionDShrinkPKfPfi
.visible .entry _Z15functionDShrinkPKfPfi(
	.param .u64 .ptr .align 1 _Z15functionDShrinkPKfPfi_param_0,
	.param .u64 .ptr .align 1 _Z15functionDShrinkPKfPfi_param_1,
	.param .u32 _Z15functionDShrinkPKfPfi_param_2
)
{
	.reg .pred 	%p<3>;
	.reg .b32 	%r<7>;
	.reg .b32 	%f<3>;
	.reg .b64 	%rd<9>;

	ld.param.u64 	%rd1, [_Z15functionDShrinkPKfPfi_param_0];
	ld.param.u64 	%rd2, [_Z15functionDShrinkPKfPfi_param_1];
	ld.param.u32 	%r2, [_Z15functionDShrinkPKfPfi_param_2];
	mov.u32 	%r3, %ctaid.x;
	shl.b32 	%r4, %r3, 10;
	mov.u32 	%r5, %tid.x;
	or.b32  	%r1, %r4, %r5;
	setp.ge.s32 	%p1, %r1, %r2;
	@%p1 bra 	$L__BB1_3;
	cvta.to.global.u64 	%rd3, %rd1;
	mul.wide.s32 	%rd4, %r1, 4;
	add.s64 	%rd5, %rd3, %rd4;
	ld.global.f32 	%f1, [%rd5];
	abs.f32 	%f2, %f1;
	setp.gtu.f32 	%p2, %f2, 0f3F800000;
	@%p2 bra 	$L__BB1_3;
	cvta.to.global.u64 	%rd6, %rd2;
	add.s64 	%rd8, %rd6, %rd4;
	mov.b32 	%r6, 0;
	st.global.u32 	[%rd8], %r6;
$L__BB1_3:
	ret;

}
	// .globl	_Z15functionPShrinkPKfPfi
.visible .entry _Z15functionPShrinkPKfPfi(
	.param .u64 .ptr .align 1 _Z15functionPShrinkPKfPfi_param_0,
	.param .u64 .ptr .align 1 _Z15functionPShrinkPKfPfi_param_1,
	.param .u32 _Z15functionPShrinkPKfPfi_param_2
)
{
	.reg .pred 	%p<3>;
	.reg .b32 	%r<7>;
	.reg .b32 	%f<2>;
	.reg .b64 	%rd<11>;

	ld.param.u64 	%rd2, [_Z15functionPShrinkPKfPfi_param_0];
	ld.param.u64 	%rd3, [_Z15functionPShrinkPKfPfi_param_1];
	ld.param.u32 	%r2, [_Z15functionPShrinkPKfPfi_param_2];
	cvta.to.global.u64 	%rd1, %rd3;
	mov.u32 	%r3, %ctaid.x;
	shl.b32 	%r4, %r3, 10;
	mov.u32 	%r5, %tid.x;
	or.b32  	%r1, %r4, %r5;
	setp.ge.s32 	%p1, %r1, %r2;
	@%p1 bra 	$L__BB2_4;
	cvta.to.global.u64 	%rd4, %rd2;
	mul.wide.s32 	%rd5, %r1, 4;
	add.s64 	%rd6, %rd4, %rd5;
	ld.global.f32 	%f1, [%rd6];
	setp.geu.f32 	%p2, %f1, 0f00000000;
	@%p2 bra 	$L__BB2_3;
	add.s64 	%rd10, %rd1, %rd5;
	mov.b32 	%r6, 0;
	st.global.u32 	[%rd10], %r6;
	bra.uni 	$L__BB2_4;
$L__BB2_3:
	add.s64 	%rd8, %rd1, %rd5;
	st.global.f32 	[%rd8], %f1;
$L__BB2_4:
	ret;

}
	// .globl	_Z16functionDPShrinkPKfPfi
.visible .entry _Z16functionDPShrinkPKfPfi(
	.param .u64 .ptr .align 1 _Z16functionDPShrinkPKfPfi_param_0,
	.param .u64 .ptr .align 1 _Z16functionDPShrinkPKfPfi_param_1,
	.param .u32 _Z16functionDPShrinkPKfPfi_param_2
)
{
	.reg .pred 	%p<3>;
	.reg .b32 	%r<7>;
	.reg .b32 	%f<2>;
	.reg .b64 	%rd<9>;

	ld.param.u64 	%rd1, [_Z16functionDPShrinkPKfPfi_param_0];
	ld.param.u64 	%rd2, [_Z16functionDPShrinkPKfPfi_param_1];
	ld.param.u32 	%r2, [_Z16functionDPShrinkPKfPfi_param_2];
	mov.u32 	%r3, %ctaid.x;
	shl.b32 	%r4, %r3, 10;
	mov.u32 	%r5, %tid.x;
	or.b32  	%r1, %r4, %r5;
	setp.ge.s32 	%p1, %r1, %r2;
	@%p1 bra 	$L__BB3_3;
	cvta.to.global.u64 	%rd3, %rd1;
	mul.wide.s32 	%rd4, %r1, 4;
	add.s64 	%rd5, %rd3, %rd4;
	ld.global.f32 	%f1, [%rd5];
	setp.geu.f32 	%p2, %f1, 0f00000000;
	@%p2 bra 	$L__BB3_3;
	cvta.to.global.u64 	%rd6, %rd2;
	add.s64 	%rd8, %rd6, %rd4;
	mov.b32 	%r6, 0;
	st.global.u32 	[%rd8], %r6;
$L__BB3_3:
	ret;

}
	// .globl	_Z19functionAdaptedTanHPKfPfi
.visible .entry _Z19functionAdaptedTanHPKfPfi(
	.param .u64 .ptr .align 1 _Z19functionAdaptedTanHPKfPfi_param_0,
	.param .u64 .ptr .align 1 _Z19functionAdaptedTanHPKfPfi_param_1,
	.param .u32 _Z19functionAdaptedTanHPKfPfi_param_2
)
{
	.reg .pred 	%p<4>;
	.reg .b32 	%r<9>;
	.reg .b32 	%f<7>;
	.reg .b64 	%rd<9>;
	.reg .b64 	%fd<49>;

	ld.param.u64 	%rd1, [_Z19functionAdaptedTanHPKfPfi_param_0];
	ld.param.u64 	%rd2, [_Z19functionAdaptedTanHPKfPfi_param_1];
	ld.param.u32 	%r3, [_Z19functionAdaptedTanHPKfPfi_param_2];
	mov.u32 	%r4, %ctaid.x;
	shl.b32 	%r5, %r4, 10;
	mov.u32 	%r6, %tid.x;
	or.b32  	%r1, %r5, %r6;
	setp.ge.s32 	%p1, %r1, %r3;
	@%p1 bra 	$L__BB4_5;
	cvta.to.global.u64 	%rd3, %rd1;
	mul.wide.s32 	%rd4, %r1, 4;
	add.s64 	%rd5, %rd3, %rd4;
	ld.global.f32 	%f1, [%rd5];
	cvt.f64.f32 	%fd6, %f1;
	mul.f64 	%fd1, %fd6, 0d3FE554C985F06F69;
	{
	.reg .b32 %temp; 
	mov.b64 	{%temp, %r7}, %fd1;
	}
	and.b32  	%r2, %r7, 2147483647;
	{
	.reg .b32 %temp; 
	mov.b64 	{%r8, %temp}, %fd1;
	}
	mov.b64 	%fd2, {%r8, %r2};
	setp.ltu.f64 	%p2, %fd2, 0d3FE4F92224DD2F1A;
	@%p2 bra 	$L__BB4_3;
	add.f64 	%fd7, %fd2, %fd2;
	cvt.rn.f32.f64 	%f2, %fd7;
	mul.f32 	%f3, %f2, 0f3FB8AA3B;
	cvt.rni.f32.f32 	%f4, %f3;
	cvt.f64.f32 	%fd8, %f4;
	fma.rn.f64 	%fd9, %fd8, 0dBFE62E42FEFA39EF, %fd7;
	fma.rn.f64 	%fd10, %fd9, 0d3E5AE904A4741B81, 0d3E928A27F89B6999;
	fma.rn.f64 	%fd11, %fd10, %fd9, 0d3EC71DE715FF7E07;
	fma.rn.f64 	%fd12, %fd11, %fd9, 0d3EFA019A6B0AC45A;
	fma.rn.f64 	%fd13, %fd12, %fd9, 0d3F2A01A017EED94F;
	fma.rn.f64 	%fd14, %fd13, %fd9, 0d3F56C16C17F2A71B;
	fma.rn.f64 	%fd15, %fd14, %fd9, 0d3F811111111173C4;
	fma.rn.f64 	%fd16, %fd15, %fd9, 0d3FA555555555211A;
	fma.rn.f64 	%fd17, %fd16, %fd9, 0d3FC5555555555540;
	fma.rn.f64 	%fd18, %fd17, %fd9, 0d3FE0000000000005;
	mul.f64 	%fd19, %fd9, %fd18;
	fma.rn.f64 	%fd20, %fd19, %fd9, %fd9;
	ex2.approx.ftz.f32 	%f5, %f4;
	cvt.f64.f32 	%fd21, %f5;
	mov.f64 	%fd22, 0d3FF0000000000000;
	sub.f64 	%fd23, %fd22, %fd21;
	neg.f64 	%fd24, %fd20;
	fma.rn.f64 	%fd25, %fd24, %fd21, %fd23;
	mov.f64 	%fd26, 0d4000000000000000;
	sub.f64 	%fd27, %fd26, %fd25;
	rcp.approx.ftz.f64 	%fd28, %fd27;
	neg.f64 	%fd29, %fd27;
	fma.rn.f64 	%fd30, %fd29, %fd28, 0d3FF0000000000000;
	fma.rn.f64 	%fd31, %fd30, %fd30, %fd30;
	fma.rn.f64 	%fd32, %fd31, %fd28, %fd28;
	fma.rn.f64 	%fd33, %fd32, 0dC000000000000000, 0d3FF0000000000000;
	setp.gt.u32 	%p3, %r2, 1077088193;
	selp.f64 	%fd34, 0d3FF0000000000000, %fd33, %p3;
	copysign.f64 	%fd48, %fd1, %fd34;
	bra.uni 	$L__BB4_4;
$L__BB4_3:
	mul.f64 	%fd35, %fd1, %fd1;
	fma.rn.f64 	%fd36, %fd35, 0dBEF0BC46E2F5E964, 0d3F14359F420AFC3D;
	fma.rn.f64 	%fd37, %fd36, %fd35, 0dBF2DF9F0728C5D84;
	fma.rn.f64 	%fd38, %fd37, %fd35, 0d3F4337D1CEC4F033;
	fma.rn.f64 	%fd39, %fd38, %fd35, 0dBF57D6E9674335B3;
	fma.rn.f64 	%fd40, %fd39, %fd35, 0d3F6D6D000D7AAD3D;
	fma.rn.f64 	%fd41, %fd40, %fd35, 0dBF8226E1F3CF1EF5;
	fma.rn.f64 	%fd42, %fd41, %fd35, 0d3F9664F47EC0C8CF;
	fma.rn.f64 	%fd43, %fd42, %fd35, 0dBFABA1BA1B80AB40;
	fma.rn.f64 	%fd44, %fd43, %fd35, 0d3FC111111110FA4A;
	fma.rn.f64 	%fd45, %fd44, %fd35, 0dBFD5555555555550;
	fma.rn.f64 	%fd46, %fd45, %fd35, 0d0000000000000000;
	fma.rn.f64 	%fd48, %fd46, %fd1, %fd1;
$L__BB4_4:
	mul.f64 	%fd47, %fd48, 0d3FFB74538EF34D6A;
	cvt.rn.f32.f64 	%f6, %fd47;
	cvta.to.global.u64 	%rd6, %rd2;
	add.s64 	%rd8, %rd6, %rd4;
	st.global.f32 	[%rd8], %f6;
$L__BB4_5:
	ret;

}
	// .globl	_Z16functionLogisticPKfPfi
.visible .entry _Z16functionLogisticPKfPfi(
	.param .u64 .ptr .align 1 _Z16functionLogisticPKfPfi_param_0,
	.param .u64 .ptr .align 1 _Z16functionLogisticPKfPfi_param_1,
	.param .u32 _Z16functionLogisticPKfPfi_param_2
)
{
	.reg .pred 	%p<2>;
	.reg .b32 	%r<8>;
	.reg .b32 	%f<15>;
	.reg .b64 	%rd<8>;
	.reg .b64 	%fd<4>;

	ld.param.u64 	%rd1, [_Z16functionLogisticPKfPfi_param_0];
	ld.param.u64 	%rd2, [_Z16functionLogisticPKfPfi_param_1];
	ld.param.u32 	%r2, [_Z16functionLogisticPKfPfi_param_2];
	mov.u32 	%r3, %ctaid.x;
	shl.b32 	%r4, %r3, 10;
	mov.u32 	%r5, %tid.x;
	or.b32  	%r1, %r4, %r5;
	setp.ge.s32 	%p1, %r1, %r2;
	@%p1 bra 	$L__BB5_2;
	cvta.to.global.u64 	%rd3, %rd1;
	cvta.to.global.u64 	%rd4, %rd2;
	mul.wide.s32 	%rd5, %r1, 4;
	add.s64 	%rd6, %rd3, %rd5;
	ld.global.f32 	%f1, [%rd6];
	fma.rn.f32 	%f2, %f1, 0fBBBB989D, 0f3F000000;
	cvt.sat.f32.f32 	%f3, %f2;
	mov.f32 	%f4, 0f4B400001;
	mov.f32 	%f5, 0f437C0000;
	fma.rm.f32 	%f6, %f3, %f5, %f4;
	add.f32 	%f7, %f6, 0fCB40007F;
	neg.f32 	%f8, %f7;
	fma.rn.f32 	%f9, %f1, 0fBFB8AA3B, %f8;
	fma.rn.f32 	%f10, %f1, 0fB2A57060, %f9;
	mov.b32 	%r6, %f6;
	shl.b32 	%r7, %r6, 23;
	mov.b32 	%f11, %r7;
	ex2.approx.ftz.f32 	%f12, %f10;
	mul.f32 	%f13, %f12, %f11;
	cvt.f64.f32 	%fd1, %f13;
	add.f64 	%fd2, %fd1, 0d3FF0000000000000;
	rcp.rn.f64 	%fd3, %fd2;
	cvt.rn.f32.f64 	%f14, %fd3;
	add.s64 	%rd7, %rd4, %rd5;
	st.global.f32 	[%rd7], %f14;
$L__BB5_2:
	ret;

}
	// .globl	_Z20functionDAdaptedTanHPKfPfi
.visible .entry _Z20functionDAdaptedTanHPKfPfi(
	.param .u64 .ptr .align 1 _Z20functionDAdaptedTanHPKfPfi_param_0,
	.param .u64 .ptr .align 1 _Z20functionDAdaptedTanHPKfPfi_param_1,
	.param .u32 _Z20functionDAdaptedTanHPKfPfi_param_2
)
{
	.reg .pred 	%p<4>;
	.reg .b32 	%r<9>;
	.reg .b32 	%f<9>;
	.reg .b64 	%rd<9>;
	.reg .b64 	%fd<52>;

	ld.param.u64 	%rd3, [_Z20functionDAdaptedTanHPKfPfi_param_0];
	ld.param.u64 	%rd2, [_Z20functionDAdaptedTanHPKfPfi_param_1];
	ld.param.u32 	%r3, [_Z20functionDAdaptedTanHPKfPfi_param_2];
	cvta.to.global.u64 	%rd1, %rd3;
	mov.u32 	%r4, %ctaid.x;
	shl.b32 	%r5, %r4, 10;
	mov.u32 	%r6, %tid.x;
	or.b32  	%r1, %r5, %r6;
	setp.ge.s32 	%p1, %r1, %r3;
	@%p1 bra 	$L__BB6_5;
	mul.wide.s32 	%rd4, %r1, 4;
	add.s64 	%rd5, %rd1, %rd4;
	ld.global.f32 	%f1, [%rd5];
	cvt.f64.f32 	%fd6, %f1;
	mul.f64 	%fd1, %fd6, 0d3FE554C985F06F69;
	{
	.reg .b32 %temp; 
	mov.b64 	{%temp, %r7}, %fd1;
	}
	and.b32  	%r2, %r7, 2147483647;
	{
	.reg .b32 %temp; 
	mov.b64 	{%r8, %temp}, %fd1;
	}
	mov.b64 	%fd2, {%r8, %r2};
	setp.ltu.f64 	%p2, %fd2, 0d3FE4F92224DD2F1A;
	@%p2 bra 	$L__BB6_3;
	add.f64 	%fd7, %fd2, %fd2;
	cvt.rn.f32.f64 	%f2, %fd7;
	mul.f32 	%f3, %f2, 0f3FB8AA3B;
	cvt.rni.f32.f32 	%f4, %f3;
	cvt.f64.f32 	%fd8, %f4;
	fma.rn.f64 	%fd9, %fd8, 0dBFE62E42FEFA39EF, %fd7;
	fma.rn.f64 	%fd10, %fd9, 0d3E5AE904A4741B81, 0d3E928A27F89B6999;
	fma.rn.f64 	%fd11, %fd10, %fd9, 0d3EC71DE715FF7E07;
	fma.rn.f64 	%fd12, %fd11, %fd9, 0d3EFA019A6B0AC45A;
	fma.rn.f64 	%fd13, %fd12, %fd9, 0d3F2A01A017EED94F;
	fma.rn.f64 	%fd14, %fd13, %fd9, 0d3F56C16C17F2A71B;
	fma.rn.f64 	%fd15, %fd14, %fd9, 0d3F811111111173C4;
	fma.rn.f64 	%fd16, %fd15, %fd9, 0d3FA555555555211A;
	fma.rn.f64 	%fd17, %fd16, %fd9, 0d3FC5555555555540;
	fma.rn.f64 	%fd18, %fd17, %fd9, 0d3FE0000000000005;
	mul.f64 	%fd19, %fd9, %fd18;
	fma.rn.f64 	%fd20, %fd19, %fd9, %fd9;
	ex2.approx.ftz.f32 	%f5, %f4;
	cvt.f64.f32 	%fd21, %f5;
	mov.f64 	%fd22, 0d3FF0000000000000;
	sub.f64 	%fd23, %fd22, %fd21;
	neg.f64 	%fd24, %fd20;
	fma.rn.f64 	%fd25, %fd24, %fd21, %fd23;
	mov.f64 	%fd26, 0d4000000000000000;
	sub.f64 	%fd27, %fd26, %fd25;
	rcp.approx.ftz.f64 	%fd28, %fd27;
	neg.f64 	%fd29, %fd27;
	fma.rn.f64 	%fd30, %fd29, %fd28, 0d3FF0000000000000;
	fma.rn.f64 	%fd31, %fd30, %fd30, %fd30;
	fma.rn.f64 	%fd32, %fd31, %fd28, %fd28;
	fma.rn.f64 	%fd33, %fd32, 0dC000000000000000, 0d3FF0000000000000;
	setp.gt.u32 	%p3, %r2, 1077088193;
	selp.f64 	%fd34, 0d3FF0000000000000, %fd33, %p3;
	copysign.f64 	%fd51, %fd1, %fd34;
	bra.uni 	$L__BB6_4;
$L__BB6_3:
	mul.f64 	%fd35, %fd1, %fd1;
	fma.rn.f64 	%fd36, %fd35, 0dBEF0BC46E2F5E964, 0d3F14359F420AFC3D;
	fma.rn.f64 	%fd37, %fd36, %fd35, 0dBF2DF9F0728C5D84;
	fma.rn.f64 	%fd38, %fd37, %fd35, 0d3F4337D1CEC4F033;
	fma.rn.f64 	%fd39, %fd38, %fd35, 0dBF57D6E9674335B3;
	fma.rn.f64 	%fd40, %fd39, %fd35, 0d3F6D6D000D7AAD3D;
	fma.rn.f64 	%fd41, %fd40, %fd35, 0dBF8226E1F3CF1EF5;
	fma.rn.f64 	%fd42, %fd41, %fd35, 0d3F9664F47EC0C8CF;
	fma.rn.f64 	%fd43, %fd42, %fd35, 0dBFABA1BA1B80AB40;
	fma.rn.f64 	%fd44, %fd43, %fd35, 0d3FC111111110FA4A;
	fma.rn.f64 	%fd45, %fd44, %fd35, 0dBFD5555555555550;
	fma.rn.f64 	%fd46, %fd45, %fd35, 0d0000000000000000;
	fma.rn.f64 	%fd51, %fd46, %fd1, %fd1;
$L__BB6_4:
	cvt.rn.f32.f64 	%f6, %fd51;
	mul.f32 	%f7, %f6, %f6;
	cvt.f64.f32 	%fd47, %f7;
	mov.f64 	%fd48, 0d3FF0000000000000;
	sub.f64 	%fd49, %fd48, %fd47;
	mul.f64 	%fd50, %fd49, 0d3FF24D810B3E88B8;
	cvt.rn.f32.f64 	%f8, %fd50;
	cvta.to.global.u64 	%rd6, %rd2;
	add.s64 	%rd8, %rd6, %rd4;
	st.global.f32 	[%rd8], %f8;
$L__BB6_5:
	ret;

}
	// .globl	_Z17functionDLogisticPKfPfi
.visible .entry _Z17functionDLogisticPKfPfi(
	.param .u64 .ptr .align 1 _Z17functionDLogisticPKfPfi_param_0,
	.param .u64 .ptr .align 1 _Z17functionDLogisticPKfPfi_param_1,
	.param .u32 _Z17functionDLogisticPKfPfi_param_2
)
{
	.reg .pred 	%p<2>;
	.reg .b32 	%r<8>;
	.reg .b32 	%f<16>;
	.reg .b64 	%rd<8>;
	.reg .b64 	%fd<8>;

	ld.param.u64 	%rd3, [_Z17functionDLogisticPKfPfi_param_0];
	ld.param.u64 	%rd2, [_Z17functionDLogisticPKfPfi_param_1];
	ld.param.u32 	%r2, [_Z17functionDLogisticPKfPfi_param_2];
	cvta.to.global.u64 	%rd1, %rd3;
	mov.u32 	%r3, %ctaid.x;
	shl.b32 	%r4, %r3, 10;
	mov.u32 	%r5, %tid.x;
	or.b32  	%r1, %r4, %r5;
	setp.ge.s32 	%p1, %r1, %r2;
	@%p1 bra 	$L__BB7_2;
	cvta.to.global.u64 	%rd4, %rd2;
	mul.wide.s32 	%rd5, %r1, 4;
	add.s64 	%rd6, %rd1, %rd5;
	ld.global.f32 	%f1, [%rd6];
	fma.rn.f32 	%f2, %f1, 0fBBBB989D, 0f3F000000;
	cvt.sat.f32.f32 	%f3, %f2;
	mov.f32 	%f4, 0f4B400001;
	mov.f32 	%f5, 0f437C0000;
	fma.rm.f32 	%f6, %f3, %f5, %f4;
	add.f32 	%f7, %f6, 0fCB40007F;
	neg.f32 	%f8, %f7;
	fma.rn.f32 	%f9, %f1, 0fBFB8AA3B, %f8;
	fma.rn.f32 	%f10, %f1, 0fB2A57060, %f9;
	mov.b32 	%r6, %f6;
	shl.b32 	%r7, %r6, 23;
	mov.b32 	%f11, %r7;
	ex2.approx.ftz.f32 	%f12, %f10;
	mul.f32 	%f13, %f12, %f11;
	cvt.f64.f32 	%fd1, %f13;
	add.f64 	%fd2, %fd1, 0d3FF0000000000000;
	rcp.rn.f64 	%fd3, %fd2;
	cvt.rn.f32.f64 	%f14, %fd3;
	cvt.f64.f32 	%fd4, %f14;
	mov.f64 	%fd5, 0d3FF0000000000000;
	sub.f64 	%fd6, %fd5, %fd4;
	mul.f64 	%fd7, %fd6, %fd4;
	cvt.rn.f32.f64 	%f15, %fd7;
	add.s64 	%rd7, %rd4, %rd5;
	st.global.f32 	[%rd7], %f15;
$L__BB7_2:
	ret;

}
	// .globl	_Z12kerrorSquarePfPKfS1_S1_i
.visible .entry _Z12kerrorSquarePfPKfS1_S1_i(
	.param .u64 .ptr .align 1 _Z12kerrorSquarePfPKfS1_S1_i_param_0,
	.param .u64 .ptr .align 1 _Z12kerrorSquarePfPKfS1_S1_i_param_1,
	.param .u64 .ptr .align 1 _Z12kerrorSquarePfPKfS1_S1_i_param_2,
	.param .u64 .ptr .align 1 _Z12kerrorSquarePfPKfS1_S1_i_param_3,
	.param .u32 _Z12kerrorSquarePfPKfS1_S1_i_param_4
)
{
	.reg .pred 	%p<2>;
	.reg .b32 	%r<6>;
	.reg .b32 	%f<6>;
	.reg .b64 	%rd<14>;

	ld.param.u64 	%rd1, [_Z12kerrorSquarePfPKfS1_S1_i_param_0];
	ld.param.u64 	%rd2, [_Z12kerrorSquarePfPKfS1_S1_i_param_1];
	ld.param.u64 	%rd3, [_Z12kerrorSquarePfPKfS1_S1_i_param_2];
	ld.param.u64 	%rd4, [_Z12kerrorSquarePfPKfS1_S1_i_param_3];
	ld.param.u32 	%r2, [_Z12kerrorSquarePfPKfS1_S1_i_param_4];
	mov.u32 	%r3, %ctaid.x;
	shl.b32 	%r4, %r3, 10;
	mov.u32 	%r5, %tid.x;
	or.b32  	%r1, %r4, %r5;
	setp.ge.s32 	%p1, %r1, %r2;
	@%p1 bra 	$L__BB8_2;
	cvta.to.global.u64 	%rd5, %rd2;
	cvta.to.global.u64 	%rd6, %rd3;
	cvta.to.global.u64 	%rd7, %rd4;
	cvta.to.global.u64 	%rd8, %rd1;
	mul.wide.s32 	%rd9, %r1, 4;
	add.s64 	%rd10, %rd5, %rd9;
	ld.global.f32 	%f1, [%rd10];
	add.s64 	%rd11, %rd6, %rd9;
	ld.global.f32 	%f2, [%rd11];
	add.s64 	%rd12, %rd7, %rd9;
	ld.global.f32 	%f3, [%rd12];
	sub.f32 	%f4, %f2, %f3;
	mul.f32 	%f5, %f1, %f4;
	add.s64 	%rd13, %rd8, %rd9;
	st.global.f32 	[%rd13], %f5;
$L__BB8_2:
	ret;

}
	// .globl	_Z17functionHingeLossPKfPfi
.visible .entry _Z17functionHingeLossPKfPfi(
	.param .u64 .ptr .align 1 _Z17functionHingeLossPKfPfi_param_0,
	.param .u64 .ptr .align 1 _Z17functionHingeLossPKfPfi_param_1,
	.param .u32 _Z17functionHingeLossPKfPfi_param_2
)
{
	.reg .pred 	%p<2>;
	.reg .b32 	%r<5>;
	.reg .b32 	%f<7>;
	.reg .b64 	%rd<8>;

	ld.param.u64 	%rd1, [_Z17functionHingeLossPKfPfi_param_0];
	ld.param.u64 	%rd2, [_Z17functionHingeLossPKfPfi_param_1];
	cvta.to.global.u64 	%rd3, %rd2;
	cvta.to.global.u64 	%rd4, %rd1;
	mov.u32 	%r1, %ctaid.x;
	shl.b32 	%r2, %r1, 10;
	mov.u32 	%r3, %tid.x;
	or.b32  	%r4, %r2, %r3;
	mul.wide.s32 	%rd5, %r4, 4;
	add.s64 	%rd6, %rd4, %rd5;
	ld.global.f32 	%f1, [%rd6];
	add.s64 	%rd7, %rd3, %rd5;
	ld.global.f32 	%f2, [%rd7];
	mul.f32 	%f3, %f1, %f2;
	setp.lt.f32 	%p1, %f3, 0f3F800000;
	mov.f32 	%f4, 0f3F800000;
	sub.f32 	%f5, %f4, %f3;
	selp.f32 	%f6, %f5, 0f00000000, %p1;
	st.global.f32 	[%rd7], %f6;
	ret;

}
	// .globl	_Z26kmultiplicationTermeATermePfPKfi
.visible .entry _Z26kmultiplicationTermeATermePfPKfi(
	.param .u64 .ptr .align 1 _Z26kmultiplicationTermeATermePfPKfi_param_0,
	.param .u64 .ptr .align 1 _Z26kmultiplicationTermeATermePfPKfi_param_1,
	.param .u32 _Z26kmultiplicationTermeATermePfPKfi_param_2
)
{
	.reg .pred 	%p<2>;
	.reg .b32 	%r<6>;
	.reg .b32 	%f<4>;
	.reg .b64 	%rd<8>;

	ld.param.u64 	%rd1, [_Z26kmultiplicationTermeATermePfPKfi_param_0];
	ld.param.u64 	%rd2, [_Z26kmultiplicationTermeATermePfPKfi_param_1];
	ld.param.u32 	%r2, [_Z26kmultiplicationTermeATermePfPKfi_param_2];
	mov.u32 	%r3, %ctaid.x;
	shl.b32 	%r4, %r3, 10;
	mov.u32 	%r5, %tid.x;
	or.b32  	%r1, %r4, %r5;
	setp.ge.s32 	%p1, %r1, %r2;
	@%p1 bra 	$L__BB10_2;
	cvta.to.global.u64 	%rd3, %rd1;
	cvta.to.global.u64 	%rd4, %rd2;
	mul.wide.s32 	%rd5, %r1, 4;
	add.s64 	%rd6, %rd3, %rd5;
	ld.global.f32 	%f1, [%rd6];
	add.s64 	%rd7, %rd4, %rd5;
	ld.global.f32 	%f2, [%rd7];
	mul.f32 	%f3, %f1, %f2;
	st.global.f32 	[%rd6], %f3;
$L__BB10_2:
	ret;

}
	// .globl	_Z12k_squareLossPfPKfS1_i
.visible .entry _Z12k_squareLossPfPKfS1_i(
	.param .u64 .ptr .align 1 _Z12k_squareLossPfPKfS1_i_param_0,
	.param .u64 .ptr .align 1 _Z12k_squareLossPfPKfS1_i_param_1,
	.param .u64 .ptr .align 1 _Z12k_squareLossPfPKfS1_i_param_2,
	.param .u32 _Z12k_squareLossPfPKfS1_i_param_3
)
{
	.reg .pred 	%p<2>;
	.reg .b32 	%r<6>;
	.reg .b32 	%f<5>;
	.reg .b64 	%rd<11>;

	ld.param.u64 	%rd1, [_Z12k_squareLossPfPKfS1_i_param_0];
	ld.param.u64 	%rd2, [_Z12k_squareLossPfPKfS1_i_param_1];
	ld.param.u64 	%rd3, [_Z12k_squareLossPfPKfS1_i_param_2];
	ld.param.u32 	%r2, [_Z12k_squareLossPfPKfS1_i_param_3];
	mov.u32 	%r3, %ctaid.x;
	shl.b32 	%r4, %r3, 10;
	mov.u32 	%r5, %tid.x;
	or.b32  	%r1, %r4, %r5;
	setp.ge.s32 	%p1, %r1, %r2;
	@%p1 bra 	$L__BB11_2;
	cvta.to.global.u64 	%rd4, %rd2;
	cvta.to.global.u64 	%rd5, %rd3;
	cvta.to.global.u64 	%rd6, %rd1;
	mul.wide.s32 	%rd7, %r1, 4;
	add.s64 	%rd8, %rd4, %rd7;
	ld.global.f32 	%f1, [%rd8];
	add.s64 	%rd9, %rd5, %rd7;
	ld.global.f32 	%f2, [%rd9];
	sub.f32 	%f3, %f1, %f2;
	mul.f32 	%f4, %f3, %f3;
	add.s64 	%rd10, %rd6, %rd7;
	st.global.f32 	[%rd10], %f4;
$L__BB11_2:
	ret;

}
	// .globl	_Z11k_hingelossPfPKfS1_i
.visible .entry _Z11k_hingelossPfPKfS1_i(
	.param .u64 .ptr .align 1 _Z11k_hingelossPfPKfS1_i_param_0,
	.param .u64 .ptr .align 1 _Z11k_hingelossPfPKfS1_i_param_1,
	.param .u64 .ptr .align 1 _Z11k_hingelossPfPKfS1_i_param_2,
	.param .u32 _Z11k_hingelossPfPKfS1_i_param_3
)
{
	.reg .pred 	%p<3>;
	.reg .b32 	%r<7>;
	.reg .b32 	%f<6>;
	.reg .b64 	%rd<14>;

	ld.param.u64 	%rd4, [_Z11k_hingelossPfPKfS1_i_param_0];
	ld.param.u64 	%rd2, [_Z11k_hingelossPfPKfS1_i_param_1];
	ld.param.u64 	%rd3, [_Z11k_hingelossPfPKfS1_i_param_2];
	ld.param.u32 	%r2, [_Z11k_hingelossPfPKfS1_i_param_3];
	cvta.to.global.u64 	%rd1, %rd4;
	mov.u32 	%r3, %ctaid.x;
	shl.b32 	%r4, %r3, 10;
	mov.u32 	%r5, %tid.x;
	or.b32  	%r1, %r4, %r5;
	setp.ge.s32 	%p1, %r1, %r2;
	@%p1 bra 	$L__BB12_4;
	cvta.to.global.u64 	%rd5, %rd2;
	cvta.to.global.u64 	%rd6, %rd3;
	mul.wide.s32 	%rd7, %r1, 4;
	add.s64 	%rd8, %rd5, %rd7;
	ld.global.f32 	%f2, [%rd8];
	add.s64 	%rd9, %rd6, %rd7;
	ld.global.f32 	%f3, [%rd9];
	mul.f32 	%f1, %f2, %f3;
	setp.geu.f32 	%p2, %f1, 0f3F800000;
	@%p2 bra 	$L__BB12_3;
	mov.f32 	%f4, 0f3F800000;
	sub.f32 	%f5, %f4, %f1;
	add.s64 	%rd13, %rd1, %rd7;
	st.global.f32 	[%rd13], %f5;
	bra.uni 	$L__BB12_4;
$L__BB12_3:
	add.s64 	%rd11, %rd1, %rd7;
	mov.b32 	%r6, 0;
	st.global.u32 	[%rd11], %r6;
$L__BB12_4:
	ret;

}
	// .globl	_Z6k_fillPffi
.visible .entry _Z6k_fillPffi(
	.param .u64 .ptr .align 1 _Z6k_fillPffi_param_0,
	.param .f32 _Z6k_fillPffi_param_1,
	.param .u32 _Z6k_fillPffi_param_2
)
{
	.reg .pred 	%p<2>;
	.reg .b32 	%r<6>;
	.reg .b32 	%f<2>;
	.reg .b64 	%rd<5>;

	ld.param.u64 	%rd1, [_Z6k_fillPffi_param_0];
	ld.param.f32 	%f1, [_Z6k_fillPffi_param_1];
	ld.param.u32 	%r2, [_Z6k_fillPffi_param_2];
	mov.u32 	%r3, %ctaid.x;
	shl.b32 	%r4, %r3, 10;
	mov.u32 	%r5, %tid.x;
	or.b32  	%r1, %r4, %r5;
	setp.ge.s32 	%p1, %r1, %r2;
	@%p1 bra 	$L__BB13_2;
	cvta.to.global.u64 	%rd2, %rd1;
	mul.wide.s32 	%rd3, %r1, 4;
	add.s64 	%rd4, %rd2, %rd3;
	st.global.f32 	[%rd4], %f1;
$L__BB13_2:
	ret;

}
	// .globl	_Z12k_dhingelossPfPKfS1_i
.visible .entry _Z12k_dhingelossPfPKfS1_i(
	.param .u64 .ptr .align 1 _Z12k_dhingelossPfPKfS1_i_param_0,
	.param .u64 .ptr .align 1 _Z12k_dhingelossPfPKfS1_i_param_1,
	.param .u64 .ptr .align 1 _Z12k_dhingelossPfPKfS1_i_param_2,
	.param .u32 _Z12k_dhingelossPfPKfS1_i_param_3
)
{
	.reg .pred 	%p<3>;
	.reg .b32 	%r<7>;
	.reg .b32 	%f<5>;
	.reg .b64 	%rd<14>;

	ld.param.u64 	%rd4, [_Z12k_dhingelossPfPKfS1_i_param_0];
	ld.param.u64 	%rd2, [_Z12k_dhingelossPfPKfS1_i_param_1];
	ld.param.u64 	%rd3, [_Z12k_dhingelossPfPKfS1_i_param_2];
	ld.param.u32 	%r2, [_Z12k_dhingelossPfPKfS1_i_param_3];
	cvta.to.global.u64 	%rd1, %rd4;
	mov.u32 	%r3, %ctaid.x;
	shl.b32 	%r4, %r3, 10;
	mov.u32 	%r5, %tid.x;
	or.b32  	%r1, %r4, %r5;
	setp.ge.s32 	%p1, %r1, %r2;
	@%p1 bra 	$L__BB14_4;
	cvta.to.global.u64 	%rd5, %rd3;
	cvta.to.global.u64 	%rd6, %rd2;
	mul.wide.s32 	%rd7, %r1, 4;
	add.s64 	%rd8, %rd6, %rd7;
	ld.global.f32 	%f2, [%rd8];
	add.s64 	%rd9, %rd5, %rd7;
	ld.global.f32 	%f1, [%rd9];
	mul.f32 	%f3, %f2, %f1;
	setp.geu.f32 	%p2, %f3, 0f3F800000;
	@%p2 bra 	$L__BB14_3;
	neg.f32 	%f4, %f1;
	add.s64 	%rd13, %rd1, %rd7;
	st.global.f32 	[%rd13], %f4;
	bra.uni 	$L__BB14_4;
$L__BB14_3:
	add.s64 	%rd11, %rd1, %rd7;
	mov.b32 	%r6, 0;
	st.global.u32 	[%rd11], %r6;
$L__BB14_4:
	ret;

}
	// .globl	_Z12k_differencePfPKfS1_i
.visible .entry _Z12k_differencePfPKfS1_i(
	.param .u64 .ptr .align 1 _Z12k_differencePfPKfS1_i_param_0,
	.param .u64 .ptr .align 1 _Z12k_differencePfPKfS1_i_param_1,
	.param .u64 .ptr .align 1 _Z12k_differencePfPKfS1_i_param_2,
	.param .u32 _Z12k_differencePfPKfS1_i_param_3
)
{
	.reg .pred 	%p<2>;
	.reg .b32 	%r<6>;
	.reg .b32 	%f<4>;
	.reg .b64 	%rd<11>;

	ld.param.u64 	%rd1, [_Z12k_differencePfPKfS1_i_param_0];
	ld.param.u64 	%rd2, [_Z12k_differencePfPKfS1_i_param_1];
	ld.param.u64 	%rd3, [_Z12k_differencePfPKfS1_i_param_2];
	ld.param.u32 	%r2, [_Z12k_differencePfPKfS1_i_param_3];
	mov.u32 	%r3, %ctaid.x;
	shl.b32 	%r4, %r3, 10;
	mov.u32 	%r5, %tid.x;
	or.b32  	%r1, %r4, %r5;
	setp.ge.s32 	%p1, %r1, %r2;
	@%p1 bra 	$L__BB15_2;
	cvta.to.global.u64 	%rd4, %rd2;
	cvta.to.global.u64 	%rd5, %rd3;
	cvta.to.global.u64 	%rd6, %rd1;
	mul.wide.s32 	%rd7, %r1, 4;
	add.s64 	%rd8, %rd4, %rd7;
	ld.global.f32 	%f1, [%rd8];
	add.s64 	%rd9, %rd5, %rd7;
	ld.global.f32 	%f2, [%rd9];
	sub.f32 	%f3, %f1, %f2;
	add.s64 	%rd10, %rd6, %rd7;
	st.global.f32 	[%rd10], %f3;
$L__BB15_2:
	ret;

}
	// .globl	_Z10k_additionPfPKfS1_i
.visible .entry _Z10k_additionPfPKfS1_i(
	.param .u64 .ptr .align 1 _Z10k_additionPfPKfS1_i_param_0,
	.param .u64 .ptr .align 1 _Z10k_additionPfPKfS1_i_param_1,
	.param .u64 .ptr .align 1 _Z10k_additionPfPKfS1_i_param_2,
	.param .u32 _Z10k_additionPfPKfS1_i_param_3
)
{
	.reg .pred 	%p<2>;
	.reg .b32 	%r<6>;
	.reg .b32 	%f<4>;
	.reg .b64 	%rd<11>;

	ld.param.u64 	%rd1, [_Z10k_additionPfPKfS1_i_param_0];
	ld.param.u64 	%rd2, [_Z10k_additionPfPKfS1_i_param_1];
	ld.param.u64 	%rd3, [_Z10k_additionPfPKfS1_i_param_2];
	ld.param.u32 	%r2, [_Z10k_additionPfPKfS1_i_param_3];
	mov.u32 	%r3, %ctaid.x;
	shl.b32 	%r4, %r3, 10;
	mov.u32 	%r5, %tid.x;
	or.b32  	%r1, %r4, %r5;
	setp.ge.s32 	%p1, %r1, %r2;
	@%p1 bra 	$L__BB16_2;
	cvta.to.global.u64 	%rd4, %rd2;
	cvta.to.global.u64 	%rd5, %rd3;
	cvta.to.global.u64 	%rd6, %rd1;
	mul.wide.s32 	%rd7, %r1, 4;
	add.s64 	%rd8, %rd4, %rd7;
	ld.global.f32 	%f1, [%rd8];
	add.s64 	%rd9, %rd5, %rd7;
	ld.global.f32 	%f2, [%rd9];
	add.f32 	%f3, %f1, %f2;
	add.s64 	%rd10, %rd6, %rd7;
	st.global.f32 	[%rd10], %f3;
$L__BB16_2:
	ret;

}
	// .globl	_Z10k_negativePfPKfi
.visible .entry _Z10k_negativePfPKfi(
	.param .u64 .ptr .align 1 _Z10k_negativePfPKfi_param_0,
	.param .u64 .ptr .align 1 _Z10k_negativePfPKfi_param_1,
	.param .u32 _Z10k_negativePfPKfi_param_2
)
{
	.reg .pred 	%p<2>;
	.reg .b32 	%r<6>;
	.reg .b32 	%f<3>;
	.reg .b64 	%rd<8>;

	ld.param.u64 	%rd1, [_Z10k_negativePfPKfi_param_0];
	ld.param.u64 	%rd2, [_Z10k_negativePfPKfi_param_1];
	ld.param.u32 	%r2, [_Z10k_negativePfPKfi_param_2];
	mov.u32 	%r3, %ctaid.x;
	shl.b32 	%r4, %r3, 10;
	mov.u32 	%r5, %tid.x;
	or.b32  	%r1, %r4, %r5;
	setp.ge.s32 	%p1, %r1, %r2;
	@%p1 bra 	$L__BB17_2;
	cvta.to.global.u64 	%rd3, %rd2;
	cvta.to.global.u64 	%rd4, %rd1;
	mul.wide.s32 	%rd5, %r1, 4;
	add.s64 	%rd6, %rd3, %rd5;
	ld.global.f32 	%f1, [%rd6];
	neg.f32 	%f2, %f1;
	add.s64 	%rd7, %rd4, %rd5;
	st.global.f32 	[%rd7], %f2;
$L__BB17_2:
	ret;

}
	// .globl	_Z8k_squarePfPKfi
.visible .entry _Z8k_squarePfPKfi(
	.param .u64 .ptr .align 1 _Z8k_squarePfPKfi_param_0,
	.param .u64 .ptr .align 1 _Z8k_squarePfPKfi_param_1,
	.param .u32 _Z8k_squarePfPKfi_param_2
)
{
	.reg .pred 	%p<2>;
	.reg .b32 	%r<6>;
	.reg .b32 	%f<3>;
	.reg .b64 	%rd<8>;

	ld.param.u64 	%rd1, [_Z8k_squarePfPKfi_param_0];
	ld.param.u64 	%rd2, [_Z8k_squarePfPKfi_param_1];
	ld.param.u32 	%r2, [_Z8k_squarePfPKfi_param_2];
	mov.u32 	%r3, %ctaid.x;
	shl.b32 	%r4, %r3, 10;
	mov.u32 	%r5, %tid.x;
	or.b32  	%r1, %r4, %r5;
	setp.ge.s32 	%p1, %r1, %r2;
	@%p1 bra 	$L__BB18_2;
	cvta.to.global.u64 	%rd3, %rd2;
	cvta.to.global.u64 	%rd4, %rd1;
	mul.wide.s32 	%rd5, %r1, 4;
	add.s64 	%rd6, %rd3, %rd5;
	ld.global.f32 	%f1, [%rd6];
	mul.f32 	%f2, %f1, %f1;
	add.s64 	%rd7, %rd4, %rd5;
	st.global.f32 	[%rd7], %f2;
$L__BB18_2:
	ret;

}
	// .globl	_Z14k_l2norm_deltaPfPKfS1_ii
.visible .entry _Z14k_l2norm_deltaPfPKfS1_ii(
	.param .u64 .ptr .align 1 _Z14k_l2norm_deltaPfPKfS1_ii_param_0,
	.param .u64 .ptr .align 1 _Z14k_l2norm_deltaPfPKfS1_ii_param_1,
	.param .u64 .ptr .align 1 _Z14k_l2norm_deltaPfPKfS1_ii_param_2,
	.param .u32 _Z14k_l2norm_deltaPfPKfS1_ii_param_3,
	.param .u32 _Z14k_l2norm_deltaPfPKfS1_ii_param_4
)
{
	.reg .pred 	%p<2>;
	.reg .b32 	%r<9>;
	.reg .b32 	%f<4>;
	.reg .b64 	%rd<12>;

	ld.param.u64 	%rd1, [_Z14k_l2norm_deltaPfPKfS1_ii_param_0];
	ld.param.u64 	%rd2, [_Z14k_l2norm_deltaPfPKfS1_ii_param_1];
	ld.param.u64 	%rd3, [_Z14k_l2norm_deltaPfPKfS1_ii_param_2];
	ld.param.u32 	%r2, [_Z14k_l2norm_deltaPfPKfS1_ii_param_3];
	ld.param.u32 	%r3, [_Z14k_l2norm_deltaPfPKfS1_ii_param_4];
	mov.u32 	%r4, %ctaid.x;
	shl.b32 	%r5, %r4, 10;
	mov.u32 	%r6, %tid.x;
	or.b32  	%r1, %r5, %r6;
	mul.lo.s32 	%r7, %r3, %r2;
	setp.ge.s32 	%p1, %r1, %r7;
	@%p1 bra 	$L__BB19_2;
	cvta.to.global.u64 	%rd4, %rd2;
	cvta.to.global.u64 	%rd5, %rd3;
	cvta.to.global.u64 	%rd6, %rd1;
	rem.s32 	%r8, %r1, %r2;
	mul.wide.s32 	%rd7, %r8, 4;
	add.s64 	%rd8, %rd4, %rd7;
	ld.global.f32 	%f1, [%rd8];
	mul.wide.s32 	%rd9, %r1, 4;
	add.s64 	%rd10, %rd5, %rd9;
	ld.global.f32 	%f2, [%rd10];
	mul.f32 	%f3, %f1, %f2;
	add.s64 	%rd11, %rd6, %rd9;
	st.global.f32 	[%rd11], %f3;
$L__BB19_2:
	ret;

}
	// .globl	_Z16k_sum_parexemplePfPKfii
.visible .entry _Z16k_sum_parexemplePfPKfii(
	.param .u64 .ptr .align 1 _Z16k_sum_parexemplePfPKfii_param_0,
	.param .u64 .ptr .align 1 _Z16k_sum_parexemplePfPKfii_param_1,
	.param .u32 _Z16k_sum_parexemplePfPKfii_param_2,
	.param .u32 _Z16k_sum_parexemplePfPKfii_param_3
)
{
	.reg .pred 	%p<2>;
	.reg .b32 	%r<9>;
	.reg .b32 	%f<4>;
	.reg .b64 	%rd<9>;

	ld.param.u64 	%rd1, [_Z16k_sum_parexemplePfPKfii_param_0];
	ld.param.u64 	%rd2, [_Z16k_sum_parexemplePfPKfii_param_1];
	ld.param.u32 	%r2, [_Z16k_sum_parexemplePfPKfii_param_2];
	ld.param.u32 	%r3, [_Z16k_sum_parexemplePfPKfii_param_3];
	mov.u32 	%r4, %ctaid.x;
	shl.b32 	%r5, %r4, 10;
	mov.u32 	%r6, %tid.x;
	or.b32  	%r1, %r5, %r6;
	mul.lo.s32 	%r7, %r3, %r2;
	setp.ge.s32 	%p1, %r1, %r7;
	@%p1 bra 	$L__BB20_2;
	cvta.to.global.u64 	%rd3, %rd2;
	cvta.to.global.u64 	%rd4, %rd1;
	mul.wide.s32 	%rd5, %r1, 4;
	add.s64 	%rd6, %rd3, %rd5;
	ld.global.f32 	%f1, [%rd6];
	rem.s32 	%r8, %r1, %r2;
	mul.wide.s32 	%rd7, %r8, 4;
	add.s64 	%rd8, %rd4, %rd7;
	ld.global.f32 	%f2, [%rd8];
	add.f32 	%f3, %f1, %f2;
	st.global.f32 	[%rd8], %f3;
$L__BB20_2:
	ret;

}


// ===== COMPILED SASS (sm_100) =====

	.target	sm_100

	.elftype	@"ET_EXEC"


//--------------------- .note.nv.tkinfo           --------------------------
	.section	.note.nv.tkinfo,"",@"SHT_NOTE"
	.sectionflags	@"SHF_NOTE_NV_TKINFO"
	.tkinfo
        /*0018*/ 	.word	0x00000002
        /*0030*/ 	.string	""
        /*0030*/ 	.string	"ptxas"
        /*0030*/ 	.string	"Cuda compilation tools, release 13.0, V13.0.88"
        /*0030*/ 	.string	"Build cuda_13.0.r13.0/compiler.36424714_0"
        /*0030*/ 	.string	"-arch sm_100 -m 64 "



//--------------------- .note.nv.cuinfo           --------------------------
	.section	.note.nv.cuinfo,"",@"SHT_NOTE"
	.sectionflags	@"SHF_NOTE_NV_CUINFO"
        /*0018*/ 	.short	0x0002
        /*001a*/ 	.short	0x0064
        /*001c*/ 	.short	0x0082
	.zero		2


//--------------------- .nv.info                  --------------------------
	.section	.nv.info,"",@"SHT_CUDA_INFO"
	.align	4


	//----- nvinfo : EIATTR_REGCOUNT
	.align		4
        /*0000*/ 	.byte	0x04, 0x2f
        /*0002*/ 	.short	(.L_1 - .L_0)
	.align		4
.L_0:
        /*0004*/ 	.word	index@(functionShrink)
        /*0008*/ 	.word	0x0000000a


	//----- nvinfo : EIATTR_FRAME_SIZE
	.align		4
.L_1:
        /*000c*/ 	.byte	0x04, 0x11
        /*000e*/ 	.short	(.L_3 - .L_2)
	.align		4
.L_2:
        /*0010*/ 	.word	index@(functionShrink)
        /*0014*/ 	.word	0x00000000


	//----- nvinfo : EIATTR_REGCOUNT
	.align		4
.L_3:
        /*0018*/ 	.byte	0x04, 0x2f
        /*001a*/ 	.short	(.L_5 - .L_4)
	.align		4
.L_4:
        /*001c*/ 	.word	index@(_Z15functionDShrinkPKfPfi)
        /*0020*/ 	.word	0x00000008


	//----- nvinfo : EIATTR_FRAME_SIZE
	.align		4
.L_5:
        /*0024*/ 	.byte	0x04, 0x11
        /*0026*/ 	.short	(.L_7 - .L_6)
	.align		4
.L_6:
        /*0028*/ 	.word	index@(_Z15functionDShrinkPKfPfi)
        /*002c*/ 	.word	0x00000000


	//----- nvinfo : EIATTR_REGCOUNT
	.align		4
.L_7:
        /*0030*/ 	.byte	0x04, 0x2f
        /*0032*/ 	.short	(.L_9 - .L_8)
	.align		4
.L_8:
        /*0034*/ 	.word	index@(_Z15functionPShrinkPKfPfi)
        /*0038*/ 	.word	0x0000000c


	//----- nvinfo : EIATTR_FRAME_SIZE
	.align		4
.L_9:
        /*003c*/ 	.byte	0x04, 0x11
        /*003e*/ 	.short	(.L_11 - .L_10)
	.align		4
.L_10:
        /*0040*/ 	.word	index@(_Z15functionPShrinkPKfPfi)
        /*0044*/ 	.word	0x00000000


	//----- nvinfo : EIATTR_REGCOUNT
	.align		4
.L_11:
        /*0048*/ 	.byte	0x04, 0x2f
        /*004a*/ 	.short	(.L_13 - .L_12)
	.align		4
.L_12:
        /*004c*/ 	.word	index@(_Z16functionDPShrinkPKfPfi)
        /*0050*/ 	.word	0x00000008


	//----- nvinfo : EIATTR_FRAME_SIZE
	.align		4
.L_13:
        /*0054*/ 	.byte	0x04, 0x11
        /*0056*/ 	.short	(.L_15 - .L_14)
	.align		4
.L_14:
        /*0058*/ 	.word	index@(_Z16functionDPShrinkPKfPfi)
        /*005c*/ 	.word	0x00000000


	//----- nvinfo : EIATTR_REGCOUNT
	.align		4
.L_15:
        /*0060*/ 	.byte	0x04, 0x2f
        /*0062*/ 	.short	(.L_17 - .L_16)
	.align		4
.L_16:
        /*0064*/ 	.word	index@(_Z19functionAdaptedTanHPKfPfi)
        /*0068*/ 	.word	0x00000010


	//----- nvinfo : EIATTR_FRAME_SIZE
	.align		4
.L_17:
        /*006c*/ 	.byte	0x04, 0x11
        /*006e*/ 	.short	(.L_19 - .L_18)
	.align		4
.L_18:
        /*0070*/ 	.word	index@(_Z19functionAdaptedTanHPKfPfi)
        /*0074*/ 	.word	0x00000000


	//----- nvinfo : EIATTR_REGCOUNT
	.align		4
.L_19:
        /*0078*/ 	.byte	0x04, 0x2f
        /*007a*/ 	.short	(.L_21 - .L_20)
	.align		4
.L_20:
        /*007c*/ 	.word	index@(_Z16functionLogisticPKfPfi)
        /*0080*/ 	.word	0x0000000e


	//----- nvinfo : EIATTR_FRAME_SIZE
	.align		4
.L_21:
        /*0084*/ 	.byte	0x04, 0x11
        /*0086*/ 	.short	(.L_23 - .L_22)
	.align		4
.L_22:
        /*0088*/ 	.word	index@($__internal_1_$__cuda_sm20_dblrcp_rn_slowpath_v3)
        /*008c*/ 	.word	0x00000000


	//----- nvinfo : EIATTR_FRAME_SIZE
	.align		4
.L_23:
        /*0090*/ 	.byte	0x04, 0x11
        /*0092*/ 	.short	(.L_25 - .L_24)
	.align		4
.L_24:
        /*0094*/ 	.word	index@(_Z16functionLogisticPKfPfi)
        /*0098*/ 	.word	0x00000000


	//----- nvinfo : EIATTR_REGCOUNT
	.align		4
.L_25:
        /*009c*/ 	.byte	0x04, 0x2f
        /*009e*/ 	.short	(.L_27 - .L_26)
	.align		4
.L_26:
        /*00a0*/ 	.word	index@(_Z20functionDAdaptedTanHPKfPfi)
        /*00a4*/ 	.word	0x00000010


	//----- nvinfo : EIATTR_FRAME_SIZE
	.align		4
.L_27:
        /*00a8*/ 	.byte	0x04, 0x11
        /*00aa*/ 	.short	(.L_29 - .L_28)
	.align		4
.L_28:
        /*00ac*/ 	.word	index@(_Z20functionDAdaptedTanHPKfPfi)
        /*00b0*/ 	.word	0x00000000


	//----- nvinfo : EIATTR_REGCOUNT
	.align		4
.L_29:
        /*00b4*/ 	.byte	0x04, 0x2f
        /*00b6*/ 	.short	(.L_31 - .L_30)
	.align		4
.L_30:
        /*00b8*/ 	.word	index@(_Z17functionDLogisticPKfPfi)
        /*00bc*/ 	.word	0x0000000e


	//----- nvinfo : EIATTR_FRAME_SIZE
	.align		4
.L_31:
        /*00c0*/ 	.byte	0x04, 0x11
        /*00c2*/ 	.short	(.L_33 - .L_32)
	.align		4
.L_32:
        /*00c4*/ 	.word	index@($__internal_0_$__cuda_sm20_dblrcp_rn_slowpath_v3)
        /*00c8*/ 	.word	0x00000000


	//----- nvinfo : EIATTR_FRAME_SIZE
	.align		4
.L_33:
        /*00cc*/ 	.byte	0x04, 0x11
        /*00ce*/ 	.short	(.L_35 - .L_34)
	.align		4
.L_34:
        /*00d0*/ 	.word	index@(_Z17functionDLogisticPKfPfi)
        /*00d4*/ 	.word	0x00000000


	//----- nvinfo : EIATTR_REGCOUNT
	.align		4
.L_35:
        /*00d8*/ 	.byte	0x04, 0x2f
        /*00da*/ 	.short	(.L_37 - .L_36)
	.align		4
.L_36:
        /*00dc*/ 	.word	index@(_Z12kerrorSquarePfPKfS1_S1_i)
        /*00e0*/ 	.word	0x00000010


	//----- nvinfo : EIATTR_FRAME_SIZE
	.align		4
.L_37:
        /*00e4*/ 	.byte	0x04, 0x11
        /*00e6*/ 	.short	(.L_39 - .L_38)
	.align		4
.L_38:
        /*00e8*/ 	.word	index@(_Z12kerrorSquarePfPKfS1_S1_i)
        /*00ec*/ 	.word	0x00000000


	//----- nvinfo : EIATTR_REGCOUNT
	.align		4
.L_39:
        /*00f0*/ 	.byte	0x04, 0x2f
        /*00f2*/ 	.short	(.L_41 - .L_40)
	.align		4
.L_40:
        /*00f4*/ 	.word	index@(_Z17functionHingeLossPKfPfi)
        /*00f8*/ 	.word	0x0000000a


	//----- nvinfo : EIATTR_FRAME_SIZE
	.align		4
.L_41:
        /*00fc*/ 	.byte	0x04, 0x11
        /*00fe*/ 	.short	(.L_43 - .L_42)
	.align		4
.L_42:
        /*0100*/ 	.word	index@(_Z17functionHingeLossPKfPfi)
        /*0104*/ 	.word	0x00000000


	//----- nvinfo : EIATTR_REGCOUNT
	.align		4
.L_43:
        /*0108*/ 	.byte	0x04, 0x2f
        /*010a*/ 	.short	(.L_45 - .L_44)
	.align		4
.L_44:
        /*010c*/ 	.word	index@(_Z26kmultiplicationTermeATermePfPKfi)
        /*0110*/ 	.word	0x0000000a


	//----- nvinfo : EIATTR_FRAME_SIZE
	.align		4
.L_45:
        /*0114*/ 	.byte	0x04, 0x11
        /*0116*/ 	.short	(.L_47 - .L_46)
	.align		4
.L_46:
        /*0118*/ 	.word	index@(_Z26kmultiplicationTermeATermePfPKfi)
        /*011c*/ 	.word	0x00000000


	//----- nvinfo : EIATTR_REGCOUNT
	.align		4
.L_47:
        /*0120*/ 	.byte	0x04, 0x2f
        /*0122*/ 	.short	(.L_49 - .L_48)
	.align		4
.L_48:
        /*0124*/ 	.word	index@(_Z12k_squareLossPfPKfS1_i)
        /*0128*/ 	.word	0x0000000c


	//----- nvinfo : EIATTR_FRAME_SIZE
	.align		4
.L_49:
        /*012c*/ 	.byte	0x04, 0x11
        /*012e*/ 	.short	(.L_51 - .L_50)
	.align		4
.L_50:
        /*0130*/ 	.word	index@(_Z12k_squareLossPfPKfS1_i)
        /*0134*/ 	.word	0x00000000


	//----- nvinfo : EIATTR_REGCOUNT
	.align		4
.L_51:
        /*0138*/ 	.byte	0x04, 0x2f
        /*013a*/ 	.short	(.L_53 - .L_52)
	.align		4
.L_52:
        /*013c*/ 	.word	index@(_Z11k_hingelossPfPKfS1_i)
        /*0140*/ 	.word	0x0000000e


	//----- nvinfo : EIATTR_FRAME_SIZE
	.align		4
.L_53:
        /*0144*/ 	.byte	0x04, 0x11
        /*0146*/ 	.short	(.L_55 - .L_54)
	.align		4
.L_54:
        /*0148*/ 	.word	index@(_Z11k_hingelossPfPKfS1_i)
        /*014c*/ 	.word	0x00000000


	//----- nvinfo : EIATTR_REGCOUNT
	.align		4
.L_55:
        /*0150*/ 	.byte	0x04, 0x2f
        /*0152*/ 	.short	(.L_57 - .L_56)
	.align		4
.L_56:
        /*0154*/ 	.word	index@(_Z6k_fillPffi)
        /*0158*/ 	.word	0x0000000a


	//----- nvinfo : EIATTR_FRAME_SIZE
	.align		4
.L_57:
        /*015c*/ 	.byte	0x04, 0x11
        /*015e*/ 	.short	(.L_59 - .L_58)
	.align		4
.L_58:
        /*0160*/ 	.word	index@(_Z6k_fillPffi)
        /*0164*/ 	.word	0x00000000


	//----- nvinfo : EIATTR_REGCOUNT
	.align		4
.L_59:
        /*0168*/ 	.byte	0x04, 0x2f
        /*016a*/ 	.short	(.L_61 - .L_60)
	.align		4
.L_60:
        /*016c*/ 	.word	index@(_Z12k_dhingelossPfPKfS1_i)
        /*0170*/ 	.word	0x0000000e


	//----- nvinfo : EIATTR_FRAME_SIZE
	.align		4
.L_61:
        /*0174*/ 	.byte	0x04, 0x11
        /*0176*/ 	.short	(.L_63 - .L_62)
	.align		4
.L_62:
        /*0178*/ 	.word	index@(_Z12k_dhingelossPfPKfS1_i)
        /*017c*/ 	.word	0x00000000


	//----- nvinfo : EIATTR_REGCOUNT
	.align		4
.L_63:
        /*0180*/ 	.byte	0x04, 0x2f
        /*0182*/ 	.short	(.L_65 - .L_64)
	.align		4
.L_64:
        /*0184*/ 	.word	index@(_Z12k_differencePfPKfS1_i)
        /*0188*/ 	.word	0x0000000c


	//----- nvinfo : EIATTR_FRAME_SIZE
	.align		4
.L_65:
        /*018c*/ 	.byte	0x04, 0x11
        /*018e*/ 	.short	(.L_67 - .L_66)
	.align		4
.L_66:
        /*0190*/ 	.word	index@(_Z12k_differencePfPKfS1_i)
        /*0194*/ 	.word	0x00000000


	//----- nvinfo : EIATTR_REGCOUNT
	.align		4
.L_67:
        /*0198*/ 	.byte	0x04, 0x2f
        /*019a*/ 	.short	(.L_69 - .L_68)
	.align		4
.L_68:
        /*019c*/ 	.word	index@(_Z10k_additionPfPKfS1_i)
        /*01a0*/ 	.word	0x0000000c


	//----- nvinfo : EIATTR_FRAME_SIZE
	.align		4
.L_69:
        /*01a4*/ 	.byte	0x04, 0x11
        /*01a6*/ 	.short	(.L_71 - .L_70)
	.align		4
.L_70:
        /*01a8*/ 	.word	index@(_Z10k_additionPfPKfS1_i)
        /*01ac*/ 	.word	0x00000000


	//----- nvinfo : EIATTR_REGCOUNT
	.align		4
.L_71:
        /*01b0*/ 	.byte	0x04, 0x2f
        /*01b2*/ 	.short	(.L_73 - .L_72)
	.align		4
.L_72:
        /*01b4*/ 	.word	index@(_Z10k_negativePfPKfi)
        /*01b8*/ 	.word	0x0000000a


	//----- nvinfo : EIATTR_FRAME_SIZE
	.align		4
.L_73:
        /*01bc*/ 	.byte	0x04, 0x11
        /*01be*/ 	.short	(.L_75 - .L_74)
	.align		4
.L_74:
        /*01c0*/ 	.word	index@(_Z10k_negativePfPKfi)
        /*01c4*/ 	.word	0x00000000


	//----- nvinfo : EIATTR_REGCOUNT
	.align		4
.L_75:
        /*01c8*/ 	.byte	0x04, 0x2f
        /*01ca*/ 	.short	(.L_77 - .L_76)
	.align		4
.L_76:
        /*01cc*/ 	.word	index@(_Z8k_squarePfPKfi)
        /*01d0*/ 	.word	0x0000000a


	//----- nvinfo : EIATTR_FRAME_SIZE
	.align		4
.L_77:
        /*01d4*/ 	.byte	0x04, 0x11
        /*01d6*/ 	.short	(.L_79 - .L_78)
	.align		4
.L_78:
        /*01d8*/ 	.word	index@(_Z8k_squarePfPKfi)
        /*01dc*/ 	.word	0x00000000


	//----- nvinfo : EIATTR_REGCOUNT
	.align		4
.L_79:
        /*01e0*/ 	.byte	0x04, 0x2f
        /*01e2*/ 	.short	(.L_81 - .L_80)
	.align		4
.L_80:
        /*01e4*/ 	.word	index@(_Z14k_l2norm_deltaPfPKfS1_ii)
        /*01e8*/ 	.word	0x0000000c


	//----- nvinfo : EIATTR_FRAME_SIZE
	.align		4
.L_81:
        /*01ec*/ 	.byte	0x04, 0x11
        /*01ee*/ 	.short	(.L_83 - .L_82)
	.align		4
.L_82:
        /*01f0*/ 	.word	index@(_Z14k_l2norm_deltaPfPKfS1_ii)
        /*01f4*/ 	.word	0x00000000


	//----- nvinfo : EIATTR_REGCOUNT
	.align		4
.L_83:
        /*01f8*/ 	.byte	0x04, 0x2f
        /*01fa*/ 	.short	(.L_85 - .L_84)
	.align		4
.L_84:
        /*01fc*/ 	.word	index@(_Z16k_sum_parexemplePfPKfii)
        /*0200*/ 	.word	0x0000000c


	//----- nvinfo : EIATTR_FRAME_SIZE
	.align		4
.L_85:
        /*0204*/ 	.byte	0x04, 0x11
        /*0206*/ 	.short	(.L_87 - .L_86)
	.align		4
.L_86:
        /*0208*/ 	.word	index@(_Z16k_sum_parexemplePfPKfii)
        /*020c*/ 	.word	0x00000000


	//----- nvinfo : EIATTR_MIN_STACK_SIZE
	.align		4
.L_87:
        /*0210*/ 	.byte	0x04, 0x12
        /*0212*/ 	.short	(.L_89 - .L_88)
	.align		4
.L_88:
        /*0214*/ 	.word	index@(_Z16k_sum_parexemplePfPKfii)
        /*0218*/ 	.word	0x00000000


	//----- nvinfo : EIATTR_MIN_STACK_SIZE
	.align		4
.L_89:
        /*021c*/ 	.byte	0x04, 0x12
        /*021e*/ 	.short	(.L_91 - .L_90)
	.align		4
.L_90:
        /*0220*/ 	.word	index@(_Z14k_l2norm_deltaPfPKfS1_ii)
        /*0224*/ 	.word	0x00000000


	//----- nvinfo : EIATTR_MIN_STACK_SIZE
	.align		4
.L_91:
        /*0228*/ 	.byte	0x04, 0x12
        /*022a*/ 	.short	(.L_93 - .L_92)
	.align		4
.L_92:
        /*022c*/ 	.word	index@(_Z8k_squarePfPKfi)
        /*0230*/ 	.word	0x00000000


	//----- nvinfo : EIATTR_MIN_STACK_SIZE
	.align		4
.L_93:
        /*0234*/ 	.byte	0x04, 0x12
        /*0236*/ 	.short	(.L_95 - .L_94)
	.align		4
.L_94:
        /*0238*/ 	.word	index@(_Z10k_negativePfPKfi)
        /*023c*/ 	.word	0x00000000


	//----- nvinfo : EIATTR_MIN_STACK_SIZE
	.align		4
.L_95:
        /*0240*/ 	.byte	0x04, 0x12
        /*0242*/ 	.short	(.L_97 - .L_96)
	.align		4
.L_96:
        /*0244*/ 	.word	index@(_Z10k_additionPfPKfS1_i)
        /*0248*/ 	.word	0x00000000


	//----- nvinfo : EIATTR_MIN_STACK_SIZE
	.align		4
.L_97:
        /*024c*/ 	.byte	0x04, 0x12
        /*024e*/ 	.short	(.L_99 - .L_98)
	.align		4
.L_98:
        /*0250*/ 	.word	index@(_Z12k_differencePfPKfS1_i)
        /*0254*/ 	.word	0x00000000


	//----- nvinfo : EIATTR_MIN_STACK_SIZE
	.align		4
.L_99:
        /*0258*/ 	.byte	0x04, 0x12
        /*025a*/ 	.short	(.L_101 - .L_100)
	.align		4
.L_100:
        /*025c*/ 	.word	index@(_Z12k_dhingelossPfPKfS1_i)
        /*0260*/ 	.word	0x00000000


	//----- nvinfo : EIATTR_MIN_STACK_SIZE
	.align		4
.L_101:
        /*0264*/ 	.byte	0x04, 0x12
        /*0266*/ 	.short	(.L_103 - .L_102)
	.align		4
.L_102:
        /*0268*/ 	.word	index@(_Z6k_fillPffi)
        /*026c*/ 	.word	0x00000000


	//----- nvinfo : EIATTR_MIN_STACK_SIZE
	.align		4
.L_103:
        /*0270*/ 	.byte	0x04, 0x12
        /*0272*/ 	.short	(.L_105 - .L_104)
	.align		4
.L_104:
        /*0274*/ 	.word	index@(_Z11k_hingelossPfPKfS1_i)
        /*0278*/ 	.word	0x00000000


	//----- nvinfo : EIATTR_MIN_STACK_SIZE
	.align		4
.L_105:
        /*027c*/ 	.byte	0x04, 0x12
        /*027e*/ 	.short	(.L_107 - .L_106)
	.align		4
.L_106:
        /*0280*/ 	.word	index@(_Z12k_squareLossPfPKfS1_i)
        /*0284*/ 	.word	0x00000000


	//----- nvinfo : EIATTR_MIN_STACK_SIZE
	.align		4
.L_107:
        /*0288*/ 	.byte	0x04, 0x12
        /*028a*/ 	.short	(.L_109 - .L_108)
	.align		4
.L_108:
        /*028c*/ 	.word	index@(_Z26kmultiplicationTermeATermePfPKfi)
        /*0290*/ 	.word	0x00000000


	//----- nvinfo : EIATTR_MIN_STACK_SIZE
	.align		4
.L_109:
        /*0294*/ 	.byte	0x04, 0x12
        /*0296*/ 	.short	(.L_111 - .L_110)
	.align		4
.L_110:
        /*0298*/ 	.word	index@(_Z17functionHingeLossPKfPfi)
        /*029c*/ 	.word	0x00000000


	//----- nvinfo : EIATTR_MIN_STACK_SIZE
	.align		4
.L_111:
        /*02a0*/ 	.byte	0x04, 0x12
        /*02a2*/ 	.short	(.L_113 - .L_112)
	.align		4
.L_112:
        /*02a4*/ 	.word	index@(_Z12kerrorSquarePfPKfS1_S1_i)
        /*02a8*/ 	.word	0x00000000


	//----- nvinfo : EIATTR_MIN_STACK_SIZE
	.align		4
.L_113:
        /*02ac*/ 	.byte	0x04, 0x12
        /*02ae*/ 	.short	(.L_115 - .L_114)
	.align		4
.L_114:
        /*02b0*/ 	.word	index@(_Z17functionDLogisticPKfPfi)
        /*02b4*/ 	.word	0x00000000


	//----- nvinfo : EIATTR_MIN_STACK_SIZE
	.align		4
.L_115:
        /*02b8*/ 	.byte	0x04, 0x12
        /*02ba*/ 	.short	(.L_117 - .L_116)
	.align		4
.L_116:
        /*02bc*/ 	.word	index@(_Z20functionDAdaptedTanHPKfPfi)
        /*02c0*/ 	.word	0x00000000


	//----- nvinfo : EIATTR_MIN_STACK_SIZE
	.align		4
.L_117:
        /*02c4*/ 	.byte	0x04, 0x12
        /*02c6*/ 	.short	(.L_119 - .L_118)
	.align		4
.L_118:
        /*02c8*/ 	.word	index@(_Z16functionLogisticPKfPfi)
        /*02cc*/ 	.word	0x00000000


	//----- nvinfo : EIATTR_MIN_STACK_SIZE
	.align		4
.L_119:
        /*02d0*/ 	.byte	0x04, 0x12
        /*02d2*/ 	.short	(.L_121 - .L_120)
	.align		4
.L_120:
        /*02d4*/ 	.word	index@(_Z19functionAdaptedTanHPKfPfi)
        /*02d8*/ 	.word	0x00000000


	//----- nvinfo : EIATTR_MIN_STACK_SIZE
	.align		4
.L_121:
        /*02dc*/ 	.byte	0x04, 0x12
        /*02de*/ 	.short	(.L_123 - .L_122)
	.align		4
.L_122:
        /*02e0*/ 	.word	index@(_Z16functionDPShrinkPKfPfi)
        /*02e4*/ 	.word	0x00000000


	//----- nvinfo : EIATTR_MIN_STACK_SIZE
	.align		4
.L_123:
        /*02e8*/ 	.byte	0x04, 0x12
        /*02ea*/ 	.short	(.L_125 - .L_124)
	.align		4
.L_124:
        /*02ec*/ 	.word	index@(_Z15functionPShrinkPKfPfi)
        /*02f0*/ 	.word	0x00000000


	//----- nvinfo : EIATTR_MIN_STACK_SIZE
	.align		4
.L_125:
        /*02f4*/ 	.byte	0x04, 0x12
        /*02f6*/ 	.short	(.L_127 - .L_126)
	.align		4
.L_126:
        /*02f8*/ 	.word	index@(_Z15functionDShrinkPKfPfi)
        /*02fc*/ 	.word	0x00000000


	//----- nvinfo : EIATTR_MIN_STACK_SIZE
	.align		4
.L_127:
        /*0300*/ 	.byte	0x04, 0x12
        /*0302*/ 	.short	(.L_129 - .L_128)
	.align		4
.L_128:
        /*0304*/ 	.word	index@(functionShrink)
        /*0308*/ 	.word	0x00000000
.L_129:


//--------------------- .nv.compat                --------------------------
	.section	.nv.compat,"",@"SHT_CUDA_COMPAT_INFO"
	.align	4
        /*0000*/ 	.byte	0x02, 0x09, 0x00, 0x00, 0x02, 0x02, 0x01, 0x00, 0x02, 0x05, 0x05, 0x00, 0x03, 0x07, 0x01, 0x01
        /*0010*/ 	.byte	0x02, 0x03, 0x00, 0x00, 0x02, 0x06, 0x01, 0x00, 0x04, 0x0b, 0x08, 0x00, 0x01, 0x00, 0x00, 0x00
        /*0020*/ 	.byte	0x00, 0x00, 0x00, 0x00


//--------------------- .nv.info._Z16k_sum_parexemplePfPKfii --------------------------
	.section	.nv.info._Z16k_sum_parexemplePfPKfii,"",@"SHT_CUDA_INFO"
	.sectionflags	@""
	.align	4


	//----- nvinfo : EIATTR_CUDA_API_VERSION
	.align		4
        /*0000*/ 	.byte	0x04, 0x37
        /*0002*/ 	.short	(.L_131 - .L_130)
.L_130:
        /*0004*/ 	.word	0x00000082


	//----- nvinfo : EIATTR_KPARAM_INFO
	.align		4
.L_131:
        /*0008*/ 	.byte	0x04, 0x17
        /*000a*/ 	.short	(.L_133 - .L_132)
.L_132:
        /*000c*/ 	.word	0x00000000
        /*0010*/ 	.short	0x0003
        /*0012*/ 	.short	0x0014
        /*0014*/ 	.byte	0x00, 0xf0, 0x11, 0x00


	//----- nvinfo : EIATTR_KPARAM_INFO
	.align		4
.L_133:
        /*0018*/ 	.byte	0x04, 0x17
        /*001a*/ 	.short	(.L_135 - .L_134)
.L_134:
        /*001c*/ 	.word	0x00000000
        /*0020*/ 	.short	0x0002
        /*0022*/ 	.short	0x0010
        /*0024*/ 	.byte	0x00, 0xf0, 0x11, 0x00


	//----- nvinfo : EIATTR_KPARAM_INFO
	.align		4
.L_135:
        /*0028*/ 	.byte	0x04, 0x17
        /*002a*/ 	.short	(.L_137 - .L_136)
.L_136:
        /*002c*/ 	.word	0x00000000
        /*0030*/ 	.short	0x0001
        /*0032*/ 	.short	0x0008
        /*0034*/ 	.byte	0x00, 0xf5, 0x21, 0x00


	//----- nvinfo : EIATTR_KPARAM_INFO
	.align		4
.L_137:
        /*0038*/ 	.byte	0x04, 0x17
        /*003a*/ 	.short	(.L_139 - .L_138)
.L_138:
        /*003c*/ 	.word	0x00000000
        /*0040*/ 	.short	0x0000
        /*0042*/ 	.short	0x0000
        /*0044*/ 	.byte	0x00, 0xf5, 0x21, 0x00


	//----- nvinfo : EIATTR_SPARSE_MMA_MASK
	.align		4
.L_139:
        /*0048*/ 	.byte	0x03, 0x50
        /*004a*/ 	.short	0x0000


	//----- nvinfo : EIATTR_MAXREG_COUNT
	.align		4
        /*004c*/ 	.byte	0x03, 0x1b
        /*004e*/ 	.short	0x00ff


	//----- nvinfo : EIATTR_MERCURY_ISA_VERSION
	.align		4
        /*0050*/ 	.byte	0x03, 0x5f
        /*0052*/ 	.short	0x0101


	//----- nvinfo : EIATTR_VRC_CTA_INIT_COUNT
	.align		4
        /*0054*/ 	.byte	0x02, 0x4a
	.zero		1
	.zero		1


	//----- nvinfo : EIATTR_EXIT_INSTR_OFFSETS
	.align		4
        /*0058*/ 	.byte	0x04, 0x1c
        /*005a*/ 	.short	(.L_141 - .L_140)


	//   ....[0]....
.L_140:
        /*005c*/ 	.word	0x00000080


	//   ....[1]....
        /*0060*/ 	.word	0x00000270


	//----- nvinfo : EIATTR_CBANK_PARAM_SIZE
	.align		4
.L_141:
        /*0064*/ 	.byte	0x03, 0x19
        /*0066*/ 	.short	0x0018


	//----- nvinfo : EIATTR_PARAM_CBANK
	.align		4
        /*0068*/ 	.byte	0x04, 0x0a
        /*006a*/ 	.short	(.L_143 - .L_142)
	.align		4
.L_142:
        /*006c*/ 	.word	index@(.nv.constant0._Z16k_sum_parexemplePfPKfii)
        /*0070*/ 	.short	0x0380
        /*0072*/ 	.short	0x0018


	//----- nvinfo : EIATTR_SW_WAR
	.align		4
.L_143:
        /*0074*/ 	.byte	0x04, 0x36
        /*0076*/ 	.short	(.L_145 - .L_144)
.L_144:
        /*0078*/ 	.word	0x00000008
.L_145:


//--------------------- .nv.info._Z14k_l2norm_deltaPfPKfS1_ii --------------------------
	.section	.nv.info._Z14k_l2norm_deltaPfPKfS1_ii,"",@"SHT_CUDA_INFO"
	.sectionflags	@""
	.align	4


	//----- nvinfo : EIATTR_CUDA_API_VERSION
	.align		4
        /*0000*/ 	.byte	0x04, 0x37
        /*0002*/ 	.short	(.L_147 - .L_146)
.L_146:
        /*0004*/ 	.word	0x00000082


	//----- nvinfo : EIATTR_KPARAM_INFO
	.align		4
.L_147:
        /*0008*/ 	.byte	0x04, 0x17
        /*000a*/ 	.short	(.L_149 - .L_148)
.L_148:
        /*000c*/ 	.word	0x00000000
        /*0010*/ 	.short	0x0004
        /*0012*/ 	.short	0x001c
        /*0014*/ 	.byte	0x00, 0xf0, 0x11, 0x00


	//----- nvinfo : EIATTR_KPARAM_INFO
	.align		4
.L_149:
        /*0018*/ 	.byte	0x04, 0x17
        /*001a*/ 	.short	(.L_151 - .L_150)
.L_150:
        /*001c*/ 	.word	0x00000000
        /*0020*/ 	.short	0x0003
        /*0022*/ 	.short	0x0018
        /*0024*/ 	.byte	0x00, 0xf0, 0x11, 0x00


	//----- nvinfo : EIATTR_KPARAM_INFO
	.align		4
.L_151:
        /*0028*/ 	.byte	0x04, 0x17
        /*002a*/ 	.short	(.L_153 - .L_152)
.L_152:
        /*002c*/ 	.word	0x00000000
        /*0030*/ 	.short	0x0002
        /*0032*/ 	.short	0x0010
        /*0034*/ 	.byte	0x00, 0xf5, 0x21, 0x00


	//----- nvinfo : EIATTR_KPARAM_INFO
	.align		4
.L_153:
        /*0038*/ 	.byte	0x04, 0x17
        /*003a*/ 	.short	(.L_155 - .L_154)
.L_154:
        /*003c*/ 	.word	0x00000000
        /*0040*/ 	.short	0x0001
        /*0042*/ 	.short	0x0008
        /*0044*/ 	.byte	0x00, 0xf5, 0x21, 0x00


	//----- nvinfo : EIATTR_KPARAM_INFO
	.align		4
.L_155:
        /*0048*/ 	.byte	0x04, 0x17
        /*004a*/ 	.short	(.L_157 - .L_156)
.L_156:
        /*004c*/ 	.word	0x00000000
        /*0050*/ 	.short	0x0000
        /*0052*/ 	.short	0x0000
        /*0054*/ 	.byte	0x00, 0xf5, 0x21, 0x00


	//----- nvinfo : EIATTR_SPARSE_MMA_MASK
	.align		4
.L_157:
        /*0058*/ 	.byte	0x03, 0x50
        /*005a*/ 	.short	0x0000


	//----- nvinfo : EIATTR_MAXREG_COUNT
	.align		4
        /*005c*/ 	.byte	0x03, 0x1b
        /*005e*/ 	.short	0x00ff


	//----- nvinfo : EIATTR_MERCURY_ISA_VERSION
	.align		4
        /*0060*/ 	.byte	0x03, 0x5f
        /*0062*/ 	.short	0x0101


	//----- nvinfo : EIATTR_VRC_CTA_INIT_COUNT
	.align		4
        /*0064*/ 	.byte	0x02, 0x4a
	.zero		1
	.zero		1


	//----- nvinfo : EIATTR_EXIT_INSTR_OFFSETS
	.align		4
        /*0068*/ 	.byte	0x04, 0x1c
        /*006a*/ 	.short	(.L_159 - .L_158)


	//   ....[0]....
.L_158:
        /*006c*/ 	.word	0x00000080


	//   ....[1]....
        /*0070*/ 	.word	0x00000290


	//----- nvinfo : EIATTR_CBANK_PARAM_SIZE
	.align		4
.L_159:
        /*0074*/ 	.byte	0x03, 0x19
        /*0076*/ 	.short	0x0020


	//----- nvinfo : EIATTR_PARAM_CBANK
	.align		4
        /*0078*/ 	.byte	0x04, 0x0a
        /*007a*/ 	.short	(.L_161 - .L_160)
	.align		4
.L_160:
        /*007c*/ 	.word	index@(.nv.constant0._Z14k_l2norm_deltaPfPKfS1_ii)
        /*0080*/ 	.short	0x0380
        /*0082*/ 	.short	0x0020


	//----- nvinfo : EIATTR_SW_WAR
	.align		4
.L_161:
        /*0084*/ 	.byte	0x04, 0x36
        /*0086*/ 	.short	(.L_163 - .L_162)
.L_162:
        /*0088*/ 	.word	0x00000008
.L_163:


//--------------------- .nv.info._Z8k_squarePfPKfi --------------------------
	.section	.nv.info._Z8k_squarePfPKfi,"",@"SHT_CUDA_INFO"
	.sectionflags	@""
	.align	4


	//----- nvinfo : EIATTR_CUDA_API_VERSION
	.align		4
        /*0000*/ 	.byte	0x04, 0x37
        /*0002*/ 	.short	(.L_165 - .L_164)
.L_164:
        /*0004*/ 	.word	0x00000082


	//----- nvinfo : EIATTR_KPARAM_INFO
	.align		4
.L_165:
        /*0008*/ 	.byte	0x04, 0x17
        /*000a*/ 	.short	(.L_167 - .L_166)
.L_166:
        /*000c*/ 	.word	0x00000000
        /*0010*/ 	.short	0x0002
        /*0012*/ 	.short	0x0010
        /*0014*/ 	.byte	0x00, 0xf0, 0x11, 0x00


	//----- nvinfo : EIATTR_KPARAM_INFO
	.align		4
.L_167:
        /*0018*/ 	.byte	0x04, 0x17
        /*001a*/ 	.short	(.L_169 - .L_168)
.L_168:
        /*001c*/ 	.word	0x00000000
        /*0020*/ 	.short	0x0001
        /*0022*/ 	.short	0x0008
        /*0024*/ 	.byte	0x00, 0xf5, 0x21, 0x00


	//----- nvinfo : EIATTR_KPARAM_INFO
	.align		4
.L_169:
        /*0028*/ 	.byte	0x04, 0x17
        /*002a*/ 	.short	(.L_171 - .L_170)
.L_170:
        /*002c*/ 	.word	0x00000000
        /*0030*/ 	.short	0x0000
        /*0032*/ 	.short	0x0000
        /*0034*/ 	.byte	0x00, 0xf5, 0x21, 0x00


	//----- nvinfo : EIATTR_SPARSE_MMA_MASK
	.align		4
.L_171:
        /*0038*/ 	.byte	0x03, 0x50
        /*003a*/ 	.short	0x0000


	//----- nvinfo : EIATTR_MAXREG_COUNT
	.align		4
        /*003c*/ 	.byte	0x03, 0x1b
        /*003e*/ 	.short	0x00ff


	//----- nvinfo : EIATTR_MERCURY_ISA_VERSION
	.align		4
        /*0040*/ 	.byte	0x03, 0x5f
        /*0042*/ 	.short	0x0101


	//----- nvinfo : EIATTR_VRC_CTA_INIT_COUNT
	.align		4
        /*0044*/ 	.byte	0x02, 0x4a
	.zero		1
	.zero		1


	//----- nvinfo : EIATTR_EXIT_INSTR_OFFSETS
	.align		4
        /*0048*/ 	.byte	0x04, 0x1c
        /*004a*/ 	.short	(.L_173 - .L_172)


	//   ....[0]....
.L_172:
        /*004c*/ 	.word	0x00000070


	//   ....[1]....
        /*0050*/ 	.word	0x00000100


	//----- nvinfo : EIATTR_CBANK_PARAM_SIZE
	.align		4
.L_173:
        /*0054*/ 	.byte	0x03, 0x19
        /*0056*/ 	.short	0x0014


	//----- nvinfo : EIATTR_PARAM_CBANK
	.align		4
        /*0058*/ 	.byte	0x04, 0x0a
        /*005a*/ 	.short	(.L_175 - .L_174)
	.align		4
.L_174:
        /*005c*/ 	.word	index@(.nv.constant0._Z8k_squarePfPKfi)
        /*0060*/ 	.short	0x0380
        /*0062*/ 	.short	0x0014


	//----- nvinfo : EIATTR_SW_WAR
	.align		4
.L_175:
        /*0064*/ 	.byte	0x04, 0x36
        /*0066*/ 	.short	(.L_177 - .L_176)
.L_176:
        /*0068*/ 	.word	0x00000008
.L_177:


//--------------------- .nv.info._Z10k_negativePfPKfi --------------------------
	.section	.nv.info._Z10k_negativePfPKfi,"",@"SHT_CUDA_INFO"
	.sectionflags	@""
	.align	4


	//----- nvinfo : EIATTR_CUDA_API_VERSION
	.align		4
        /*0000*/ 	.byte	0x04, 0x37
        /*0002*/ 	.short	(.L_179 - .L_178)
.L_178:
        /*0004*/ 	.word	0x00000082


	//----- nvinfo : EIATTR_KPARAM_INFO
	.align		4
.L_179:
        /*0008*/ 	.byte	0x04, 0x17
        /*000a*/ 	.short	(.L_181 - .L_180)
.L_180:
        /*000c*/ 	.word	0x00000000
        /*0010*/ 	.short	0x0002
        /*0012*/ 	.short	0x0010
        /*0014*/ 	.byte	0x00, 0xf0, 0x11, 0x00


	//----- nvinfo : EIATTR_KPARAM_INFO
	.align		4
.L_181:
        /*0018*/ 	.byte	0x04, 0x17
        /*001a*/ 	.short	(.L_183 - .L_182)
.L_182:
        /*001c*/ 	.word	0x00000000
        /*0020*/ 	.short	0x0001
        /*0022*/ 	.short	0x0008
        /*0024*/ 	.byte	0x00, 0xf5, 0x21, 0x00


	//----- nvinfo : EIATTR_KPARAM_INFO
	.align		4
.L_183:
        /*0028*/ 	.byte	0x04, 0x17
        /*002a*/ 	.short	(.L_185 - .L_184)
.L_184:
        /*002c*/ 	.word	0x00000000
        /*0030*/ 	.short	0x0000
        /*0032*/ 	.short	0x0000
        /*0034*/ 	.byte	0x00, 0xf5, 0x21, 0x00


	//----- nvinfo : EIATTR_SPARSE_MMA_MASK
	.align		4
.L_185:
        /*0038*/ 	.byte	0x03, 0x50
        /*003a*/ 	.short	0x0000


	//----- nvinfo : EIATTR_MAXREG_COUNT
	.align		4
        /*003c*/ 	.byte	0x03, 0x1b
        /*003e*/ 	.short	0x00ff


	//----- nvinfo : EIATTR_MERCURY_ISA_VERSION
	.align		4
        /*0040*/ 	.byte	0x03, 0x5f
        /*0042*/ 	.short	0x0101


	//----- nvinfo : EIATTR_VRC_CTA_INIT_COUNT
	.align		4
        /*0044*/ 	.byte	0x02, 0x4a
	.zero		1
	.zero		1


	//----- nvinfo : EIATTR_EXIT_INSTR_OFFSETS
	.align		4
        /*0048*/ 	.byte	0x04, 0x1c
        /*004a*/ 	.short	(.L_187 - .L_186)


	//   ....[0]....
.L_186:
        /*004c*/ 	.word	0x00000070


	//   ....[1]....
        /*0050*/ 	.word	0x00000100


	//----- nvinfo : EIATTR_CBANK_PARAM_SIZE
	.align		4
.L_187:
        /*0054*/ 	.byte	0x03, 0x19
        /*0056*/ 	.short	0x0014


	//----- nvinfo : EIATTR_PARAM_CBANK
	.align		4
        /*0058*/ 	.byte	0x04, 0x0a
        /*005a*/ 	.short	(.L_189 - .L_188)
	.align		4
.L_188:
        /*005c*/ 	.word	index@(.nv.constant0._Z10k_negativePfPKfi)
        /*0060*/ 	.short	0x0380
        /*0062*/ 	.short	0x0014


	//----- nvinfo : EIATTR_SW_WAR
	.align		4
.L_189:
        /*0064*/ 	.byte	0x04, 0x36
        /*0066*/ 	.short	(.L_191 - .L_190)
.L_190:
        /*0068*/ 	.word	0x00000008
.L_191:


//--------------------- .nv.info._Z10k_additionPfPKfS1_i --------------------------
	.section	.nv.info._Z10k_additionPfPKfS1_i,"",@"SHT_CUDA_INFO"
	.sectionflags	@""
	.align	4


	//----- nvinfo : EIATTR_CUDA_API_VERSION
	.align		4
        /*0000*/ 	.byte	0x04, 0x37
        /*0002*/ 	.short	(.L_193 - .L_192)
.L_192:
        /*0004*/ 	.word	0x00000082


	//----- nvinfo : EIATTR_KPARAM_INFO
	.align		4
.L_193:
        /*0008*/ 	.byte	0x04, 0x17
        /*000a*/ 	.short	(.L_195 - .L_194)
.L_194:
        /*000c*/ 	.word	0x00000000
        /*0010*/ 	.short	0x0003
        /*0012*/ 	.short	0x0018
        /*0014*/ 	.byte	0x00, 0xf0, 0x11, 0x00


	//----- nvinfo : EIATTR_KPARAM_INFO
	.align		4
.L_195:
        /*0018*/ 	.byte	0x04, 0x17
        /*001a*/ 	.short	(.L_197 - .L_196)
.L_196:
        /*001c*/ 	.word	0x00000000
        /*0020*/ 	.short	0x0002
        /*0022*/ 	.short	0x0010
        /*0024*/ 	.byte	0x00, 0xf5, 0x21, 0x00


	//----- nvinfo : EIATTR_KPARAM_INFO
	.align		4
.L_197:
        /*0028*/ 	.byte	0x04, 0x17
        /*002a*/ 	.short	(.L_199 - .L_198)
.L_198:
        /*002c*/ 	.word	0x00000000
        /*0030*/ 	.short	0x0001
        /*0032*/ 	.short	0x0008
        /*0034*/ 	.byte	0x00, 0xf5, 0x21, 0x00


	//----- nvinfo : EIATTR_KPARAM_INFO
	.align		4
.L_199:
        /*0038*/ 	.byte	0x04, 0x17
        /*003a*/ 	.short	(.L_201 - .L_200)
.L_200:
        /*003c*/ 	.word	0x00000000
        /*0040*/ 	.short	0x0000
        /*0042*/ 	.short	0x0000
        /*0044*/ 	.byte	0x00, 0xf5, 0x21, 0x00


	//----- nvinfo : EIATTR_SPARSE_MMA_MASK
	.align		4
.L_201:
        /*0048*/ 	.byte	0x03, 0x50
        /*004a*/ 	.short	0x0000


	//----- nvinfo : EIATTR_MAXREG_COUNT
	.align		4
        /*004c*/ 	.byte	0x03, 0x1b
        /*004e*/ 	.short	0x00ff


	//----- nvinfo : EIATTR_MERCURY_ISA_VERSION
	.align		4
        /*0050*/ 	.byte	0x03, 0x5f
        /*0052*/ 	.short	0x0101


	//----- nvinfo : EIATTR_VRC_CTA_INIT_COUNT
	.align		4
        /*0054*/ 	.byte	0x02, 0x4a
	.zero		1
	.zero		1


	//----- nvinfo : EIATTR_EXIT_INSTR_OFFSETS
	.align		4
        /*0058*/ 	.byte	0x04, 0x1c
        /*005a*/ 	.short	(.L_203 - .L_202)


	//   ....[0]....
.L_202:
        /*005c*/ 	.word	0x00000070


	//   ....[1]....
        /*0060*/ 	.word	0x00000130


	//----- nvinfo : EIATTR_CBANK_PARAM_SIZE
	.align		4
.L_203:
        /*0064*/ 	.byte	0x03, 0x19
        /*0066*/ 	.short	0x001c


	//----- nvinfo : EIATTR_PARAM_CBANK
	.align		4
        /*0068*/ 	.byte	0x04, 0x0a
        /*006a*/ 	.short	(.L_205 - .L_204)
	.align		4
.L_204:
        /*006c*/ 	.word	index@(.nv.constant0._Z10k_additionPfPKfS1_i)
        /*0070*/ 	.short	0x0380
        /*0072*/ 	.short	0x001c


	//----- nvinfo : EIATTR_SW_WAR
	.align		4
.L_205:
        /*0074*/ 	.byte	0x04, 0x36
        /*0076*/ 	.short	(.L_207 - .L_206)
.L_206:
        /*0078*/ 	.word	0x00000008
.L_207:


//--------------------- .nv.info._Z12k_differencePfPKfS1_i --------------------------
	.section	.nv.info._Z12k_differencePfPKfS1_i,"",@"SHT_CUDA_INFO"
	.sectionflags	@""
	.align	4


	//----- nvinfo : EIATTR_CUDA_API_VERSION
	.align		4
        /*0000*/ 	.byte	0x04, 0x37
        /*0002*/ 	.short	(.L_209 - .L_208)
.L_208:
        /*0004*/ 	.word	0x00000082


	//----- nvinfo : EIATTR_KPARAM_INFO
	.align		4
.L_209:
        /*0008*/ 	.byte	0x04, 0x17
        /*000a*/ 	.short	(.L_211 - .L_210)
.L_210:
        /*000c*/ 	.word	0x00000000
        /*0010*/ 	.short	0x0003
        /*0012*/ 	.short	0x0018
        /*0014*/ 	.byte	0x00, 0xf0, 0x11, 0x00


	//----- nvinfo : EIATTR_KPARAM_INFO
	.align		4
.L_211:
        /*0018*/ 	.byte	0x04, 0x17
        /*001a*/ 	.short	(.L_213 - .L_212)
.L_212:
        /*001c*/ 	.word	0x00000000
        /*0020*/ 	.short	0x0002
        /*0022*/ 	.short	0x0010
        /*0024*/ 	.byte	0x00, 0xf5, 0x21, 0x00


	//----- nvinfo : EIATTR_KPARAM_INFO
	.align		4
.L_213:
        /*0028*/ 	.byte	0x04, 0x17
        /*002a*/ 	.short	(.L_215 - .L_214)
.L_214:
        /*002c*/ 	.word	0x00000000
        /*0030*/ 	.short	0x0001
        /*0032*/ 	.short	0x0008
        /*0034*/ 	.byte	0x00, 0xf5, 0x21, 0x00


	//----- nvinfo : EIATTR_KPARAM_INFO
	.align		4
.L_215:
        /*0038*/ 	.byte	0x04, 0x17
        /*003a*/ 	.short	(.L_217 - .L_216)
.L_216:
        /*003c*/ 	.word	0x00000000
        /*0040*/ 	.short	0x0000
        /*0042*/ 	.short	0x0000
        /*0044*/ 	.byte	0x00, 0xf5, 0x21, 0x00


	//----- nvinfo : EIATTR_SPARSE_MMA_MASK
	.align		4
.L_217:
        /*0048*/ 	.byte	0x03, 0x50
        /*004a*/ 	.short	0x0000


	//----- nvinfo : EIATTR_MAXREG_COUNT
	.align		4
        /*004c*/ 	.byte	0x03, 0x1b
        /*004e*/ 	.short	0x00ff


	//----- nvinfo : EIATTR_MERCURY_ISA_VERSION
	.align		4
        /*0050*/ 	.byte	0x03, 0x5f
        /*0052*/ 	.short	0x0101


	//----- nvinfo : EIATTR_VRC_CTA_INIT_COUNT
	.align		4
        /*0054*/ 	.byte	0x02, 0x4a
	.zero		1
	.zero		1


	//----- nvinfo : EIATTR_EXIT_INSTR_OFFSETS
	.align		4
        /*0058*/ 	.byte	0x04, 0x1c
        /*005a*/ 	.short	(.L_219 - .L_218)


	//   ....[0]....
.L_218:
        /*005c*/ 	.word	0x00000070


	//   ....[1]....
        /*0060*/ 	.word	0x00000130


	//----- nvinfo : EIATTR_CBANK_PARAM_SIZE
	.align		4
.L_219:
        /*0064*/ 	.byte	0x03, 0x19
        /*0066*/ 	.short	0x001c


	//----- nvinfo : EIATTR_PARAM_CBANK
	.align		4
        /*0068*/ 	.byte	0x04, 0x0a
        /*006a*/ 	.short	(.L_221 - .L_220)
	.align		4
.L_220:
        /*006c*/ 	.word	index@(.nv.constant0._Z12k_differencePfPKfS1_i)
        /*0070*/ 	.short	0x0380
        /*0072*/ 	.short	0x001c


	//----- nvinfo : EIATTR_SW_WAR
	.align		4
.L_221:
        /*0074*/ 	.byte	0x04, 0x36
        /*0076*/ 	.short	(.L_223 - .L_222)
.L_222:
        /*0078*/ 	.word	0x00000008
.L_223:


//--------------------- .nv.info._Z12k_dhingelossPfPKfS1_i --------------------------
	.section	.nv.info._Z12k_dhingelossPfPKfS1_i,"",@"SHT_CUDA_INFO"
	.sectionflags	@""
	.align	4


	//----- nvinfo : EIATTR_CUDA_API_VERSION
	.align		4
        /*0000*/ 	.byte	0x04, 0x37
        /*0002*/ 	.short	(.L_225 - .L_224)
.L_224:
        /*0004*/ 	.word	0x00000082


	//----- nvinfo : EIATTR_KPARAM_INFO
	.align		4
.L_225:
        /*0008*/ 	.byte	0x04, 0x17
        /*000a*/ 	.short	(.L_227 - .L_226)
.L_226:
        /*000c*/ 	.word	0x00000000
        /*0010*/ 	.short	0x0003
        /*0012*/ 	.short	0x0018
        /*0014*/ 	.byte	0x00, 0xf0, 0x11, 0x00


	//----- nvinfo : EIATTR_KPARAM_INFO
	.align		4
.L_227:
        /*0018*/ 	.byte	0x04, 0x17
        /*001a*/ 	.short	(.L_229 - .L_228)
.L_228:
        /*001c*/ 	.word	0x00000000
        /*0020*/ 	.short	0x0002
        /*0022*/ 	.short	0x0010
        /*0024*/ 	.byte	0x00, 0xf5, 0x21, 0x00


	//----- nvinfo : EIATTR_KPARAM_INFO
	.align		4
.L_229:
        /*0028*/ 	.byte	0x04, 0x17
        /*002a*/ 	.short	(.L_231 - .L_230)
.L_230:
        /*002c*/ 	.word	0x00000000
        /*0030*/ 	.short	0x0001
        /*0032*/ 	.short	0x0008
        /*0034*/ 	.byte	0x00, 0xf5, 0x21, 0x00


	//----- nvinfo : EIATTR_KPARAM_INFO
	.align		4
.L_231:
        /*0038*/ 	.byte	0x04, 0x17
        /*003a*/ 	.short	(.L_233 - .L_232)
.L_232:
        /*003c*/ 	.word	0x00000000
        /*0040*/ 	.short	0x0000
        /*0042*/ 	.short	0x0000
        /*0044*/ 	.byte	0x00, 0xf5, 0x21, 0x00


	//----- nvinfo : EIATTR_SPARSE_MMA_MASK
	.align		4
.L_233:
        /*0048*/ 	.byte	0x03, 0x50
        /*004a*/ 	.short	0x0000


	//----- nvinfo : EIATTR_MAXREG_COUNT
	.align		4
        /*004c*/ 	.byte	0x03, 0x1b
        /*004e*/ 	.short	0x00ff


	//----- nvinfo : EIATTR_MERCURY_ISA_VERSION
	.align		4
        /*0050*/ 	.byte	0x03, 0x5f
        /*0052*/ 	.short	0x0101


	//----- nvinfo : EIATTR_VRC_CTA_INIT_COUNT
	.align		4
        /*0054*/ 	.byte	0x02, 0x4a
	.zero		1
	.zero		1


	//----- nvinfo : EIATTR_EXIT_INSTR_OFFSETS
	.align		4
        /*0058*/ 	.byte	0x04, 0x1c
        /*005a*/ 	.short	(.L_235 - .L_234)


	//   ....[0]....
.L_234:
        /*005c*/ 	.word	0x00000070


	//   ....[1]....
        /*0060*/ 	.word	0x00000150


	//   ....[2]....
        /*0064*/ 	.word	0x00000190


	//----- nvinfo : EIATTR_CBANK_PARAM_SIZE
	.align		4
.L_235:
        /*0068*/ 	.byte	0x03, 0x19
        /*006a*/ 	.short	0x001c


	//----- nvinfo : EIATTR_PARAM_CBANK
	.align		4
        /*006c*/ 	.byte	0x04, 0x0a
        /*006e*/ 	.short	(.L_237 - .L_236)
	.align		4
.L_236:
        /*0070*/ 	.word	index@(.nv.constant0._Z12k_dhingelossPfPKfS1_i)
        /*0074*/ 	.short	0x0380
        /*0076*/ 	.short	0x001c


	//----- nvinfo : EIATTR_SW_WAR
	.align		4
.L_237:
        /*0078*/ 	.byte	0x04, 0x36
        /*007a*/ 	.short	(.L_239 - .L_238)
.L_238:
        /*007c*/ 	.word	0x00000008
.L_239:


//--------------------- .nv.info._Z6k_fillPffi    --------------------------
	.section	.nv.info._Z6k_fillPffi,"",@"SHT_CUDA_INFO"
	.sectionflags	@""
	.align	4


	//----- nvinfo : EIATTR_CUDA_API_VERSION
	.align		4
        /*0000*/ 	.byte	0x04, 0x37
        /*0002*/ 	.short	(.L_241 - .L_240)
.L_240:
        /*0004*/ 	.word	0x00000082


	//----- nvinfo : EIATTR_KPARAM_INFO
	.align		4
.L_241:
        /*0008*/ 	.byte	0x04, 0x17
        /*000a*/ 	.short	(.L_243 - .L_242)
.L_242:
        /*000c*/ 	.word	0x00000000
        /*0010*/ 	.short	0x0002
        /*0012*/ 	.short	0x000c
        /*0014*/ 	.byte	0x00, 0xf0, 0x11, 0x00


	//----- nvinfo : EIATTR_KPARAM_INFO
	.align		4
.L_243:
        /*0018*/ 	.byte	0x04, 0x17
        /*001a*/ 	.short	(.L_245 - .L_244)
.L_244:
        /*001c*/ 	.word	0x00000000
        /*0020*/ 	.short	0x0001
        /*0022*/ 	.short	0x0008
        /*0024*/ 	.byte	0x00, 0xf0, 0x11, 0x00


	//----- nvinfo : EIATTR_KPARAM_INFO
	.align		4
.L_245:
        /*0028*/ 	.byte	0x04, 0x17
        /*002a*/ 	.short	(.L_247 - .L_246)
.L_246:
        /*002c*/ 	.word	0x00000000
        /*0030*/ 	.short	0x0000
        /*0032*/ 	.short	0x0000
        /*0034*/ 	.byte	0x00, 0xf5, 0x21, 0x00


	//----- nvinfo : EIATTR_SPARSE_MMA_MASK
	.align		4
.L_247:
        /*0038*/ 	.byte	0x03, 0x50
        /*003a*/ 	.short	0x0000


	//----- nvinfo : EIATTR_MAXREG_COUNT
	.align		4
        /*003c*/ 	.byte	0x03, 0x1b
        /*003e*/ 	.short	0x00ff


	//----- nvinfo : EIATTR_MERCURY_ISA_VERSION
	.align		4
        /*0040*/ 	.byte	0x03, 0x5f
        /*0042*/ 	.short	0x0101


	//----- nvinfo : EIATTR_VRC_CTA_INIT_COUNT
	.align		4
        /*0044*/ 	.byte	0x02, 0x4a
	.zero		1
	.zero		1


	//----- nvinfo : EIATTR_EXIT_INSTR_OFFSETS
	.align		4
        /*0048*/ 	.byte	0x04, 0x1c
        /*004a*/ 	.short	(.L_249 - .L_248)


	//   ....[0]....
.L_248:
        /*004c*/ 	.word	0x00000070


	//   ....[1]....
        /*0050*/ 	.word	0x000000d0


	//----- nvinfo : EIATTR_CBANK_PARAM_SIZE
	.align		4
.L_249:
        /*0054*/ 	.byte	0x03, 0x19
        /*0056*/ 	.short	0x0010


	//----- nvinfo : EIATTR_PARAM_CBANK
	.align		4
        /*0058*/ 	.byte	0x04, 0x0a
        /*005a*/ 	.short	(.L_251 - .L_250)
	.align		4
.L_250:
        /*005c*/ 	.word	index@(.nv.constant0._Z6k_fillPffi)
        /*0060*/ 	.short	0x0380
        /*0062*/ 	.short	0x0010


	//----- nvinfo : EIATTR_SW_WAR
	.align		4
.L_251:
        /*0064*/ 	.byte	0x04, 0x36
        /*0066*/ 	.short	(.L_253 - .L_252)
.L_252:
        /*0068*/ 	.word	0x00000008
.L_253:


//--------------------- .nv.info._Z11k_hingelossPfPKfS1_i --------------------------
	.section	.nv.info._Z11k_hingelossPfPKfS1_i,"",@"SHT_CUDA_INFO"
	.sectionflags	@""
	.align	4


	//----- nvinfo : EIATTR_CUDA_API_VERSION
	.align		4
        /*0000*/ 	.byte	0x04, 0x37
        /*0002*/ 	.short	(.L_255 - .L_254)
.L_254:
        /*0004*/ 	.word	0x00000082


	//----- nvinfo : EIATTR_KPARAM_INFO
	.align		4
.L_255:
        /*0008*/ 	.byte	0x04, 0x17
        /*000a*/ 	.short	(.L_257 - .L_256)
.L_256:
        /*000c*/ 	.word	0x00000000
        /*0010*/ 	.short	0x0003
        /*0012*/ 	.short	0x0018
        /*0014*/ 	.byte	0x00, 0xf0, 0x11, 0x00


	//----- nvinfo : EIATTR_KPARAM_INFO
	.align		4
.L_257:
        /*0018*/ 	.byte	0x04, 0x17
        /*001a*/ 	.short	(.L_259 - .L_258)
.L_258:
        /*001c*/ 	.word	0x00000000
        /*0020*/ 	.short	0x0002
        /*0022*/ 	.short	0x0010
        /*0024*/ 	.byte	0x00, 0xf5, 0x21, 0x00


	//----- nvinfo : EIATTR_KPARAM_INFO
	.align		4
.L_259:
        /*0028*/ 	.byte	0x04, 0x17
        /*002a*/ 	.short	(.L_261 - .L_260)
.L_260:
        /*002c*/ 	.word	0x00000000
        /*0030*/ 	.short	0x0001
        /*0032*/ 	.short	0x0008
        /*0034*/ 	.byte	0x00, 0xf5, 0x21, 0x00


	//----- nvinfo : EIATTR_KPARAM_INFO
	.align		4
.L_261:
        /*0038*/ 	.byte	0x04, 0x17
        /*003a*/ 	.short	(.L_263 - .L_262)
.L_262:
        /*003c*/ 	.word	0x00000000
        /*0040*/ 	.short	0x0000
        /*0042*/ 	.short	0x0000
        /*0044*/ 	.byte	0x00, 0xf5, 0x21, 0x00


	//----- nvinfo : EIATTR_SPARSE_MMA_MASK
	.align		4
.L_263:
        /*0048*/ 	.byte	0x03, 0x50
        /*004a*/ 	.short	0x0000


	//----- nvinfo : EIATTR_MAXREG_COUNT
	.align		4
        /*004c*/ 	.byte	0x03, 0x1b
        /*004e*/ 	.short	0x00ff


	//----- nvinfo : EIATTR_MERCURY_ISA_VERSION
	.align		4
        /*0050*/ 	.byte	0x03, 0x5f
        /*0052*/ 	.short	0x0101


	//----- nvinfo : EIATTR_VRC_CTA_INIT_COUNT
	.align		4
        /*0054*/ 	.byte	0x02, 0x4a
	.zero		1
	.zero		1


	//----- nvinfo : EIATTR_EXIT_INSTR_OFFSETS
	.align		4
        /*0058*/ 	.byte	0x04, 0x1c
        /*005a*/ 	.short	(.L_265 - .L_264)


	//   ....[0]....
.L_264:
        /*005c*/ 	.word	0x00000070


	//   ....[1]....
        /*0060*/ 	.word	0x00000150


	//   ....[2]....
        /*0064*/ 	.word	0x00000190


	//----- nvinfo : EIATTR_CBANK_PARAM_SIZE
	.align		4
.L_265:
        /*0068*/ 	.byte	0x03, 0x19
        /*006a*/ 	.short	0x001c


	//----- nvinfo : EIATTR_PARAM_CBANK
	.align		4
        /*006c*/ 	.byte	0x04, 0x0a
        /*006e*/ 	.short	(.L_267 - .L_266)
	.align		4
.L_266:
        /*0070*/ 	.word	index@(.nv.constant0._Z11k_hingelossPfPKfS1_i)
        /*0074*/ 	.short	0x0380
        /*0076*/ 	.short	0x001c


	//----- nvinfo : EIATTR_SW_WAR
	.align		4
.L_267:
        /*0078*/ 	.byte	0x04, 0x36
        /*007a*/ 	.short	(.L_269 - .L_268)
.L_268:
        /*007c*/ 	.word	0x00000008
.L_269:


//--------------------- .nv.info._Z12k_squareLossPfPKfS1_i --------------------------
	.section	.nv.info._Z12k_squareLossPfPKfS1_i,"",@"SHT_CUDA_INFO"
	.sectionflags	@""
	.align	4


	//----- nvinfo : EIATTR_CUDA_API_VERSION
	.align		4
        /*0000*/ 	.byte	0x04, 0x37
        /*0002*/ 	.short	(.L_271 - .L_270)
.L_270:
        /*0004*/ 	.word	0x00000082


	//----- nvinfo : EIATTR_KPARAM_INFO
	.align		4
.L_271:
        /*0008*/ 	.byte	0x04, 0x17
        /*000a*/ 	.short	(.L_273 - .L_272)
.L_272:
        /*000c*/ 	.word	0x00000000
        /*0010*/ 	.short	0x0003
        /*0012*/ 	.short	0x0018
        /*0014*/ 	.byte	0x00, 0xf0, 0x11, 0x00


	//----- nvinfo : EIATTR_KPARAM_INFO
	.align		4
.L_273:
        /*0018*/ 	.byte	0x04, 0x17
        /*001a*/ 	.short	(.L_275 - .L_274)
.L_274:
        /*001c*/ 	.word	0x00000000
        /*0020*/ 	.short	0x0002
        /*0022*/ 	.short	0x0010
        /*0024*/ 	.byte	0x00, 0xf5, 0x21, 0x00


	//----- nvinfo : EIATTR_KPARAM_INFO
	.align		4
.L_275:
        /*0028*/ 	.byte	0x04, 0x17
        /*002a*/ 	.short	(.L_277 - .L_276)
.L_276:
        /*002c*/ 	.word	0x00000000
        /*0030*/ 	.short	0x0001
        /*0032*/ 	.short	0x0008
        /*0034*/ 	.byte	0x00, 0xf5, 0x21, 0x00


	//----- nvinfo : EIATTR_KPARAM_INFO
	.align		4
.L_277:
        /*0038*/ 	.byte	0x04, 0x17
        /*003a*/ 	.short	(.L_279 - .L_278)
.L_278:
        /*003c*/ 	.word	0x00000000
        /*0040*/ 	.short	0x0000
        /*0042*/ 	.short	0x0000
        /*0044*/ 	.byte	0x00, 0xf5, 0x21, 0x00


	//----- nvinfo : EIATTR_SPARSE_MMA_MASK
	.align		4
.L_279:
        /*0048*/ 	.byte	0x03, 0x50
        /*004a*/ 	.short	0x0000


	//----- nvinfo : EIATTR_MAXREG_COUNT
	.align		4
        /*004c*/ 	.byte	0x03, 0x1b
        /*004e*/ 	.short	0x00ff


	//----- nvinfo : EIATTR_MERCURY_ISA_VERSION
	.align		4
        /*0050*/ 	.byte	0x03, 0x5f
        /*0052*/ 	.short	0x0101


	//----- nvinfo : EIATTR_VRC_CTA_INIT_COUNT
	.align		4
        /*0054*/ 	.byte	0x02, 0x4a
	.zero		1
	.zero		1


	//----- nvinfo : EIATTR_EXIT_INSTR_OFFSETS
	.align		4
        /*0058*/ 	.byte	0x04, 0x1c
        /*005a*/ 	.short	(.L_281 - .L_280)


	//   ....[0]....
.L_280:
        /*005c*/ 	.word	0x00000070


	//   ....[1]....
        /*0060*/ 	.word	0x00000140


	//----- nvinfo : EIATTR_CBANK_PARAM_SIZE
	.align		4
.L_281:
        /*0064*/ 	.byte	0x03, 0x19
        /*0066*/ 	.short	0x001c


	//----- nvinfo : EIATTR_PARAM_CBANK
	.align		4
        /*0068*/ 	.byte	0x04, 0x0a
        /*006a*/ 	.short	(.L_283 - .L_282)
	.align		4
.L_282:
        /*006c*/ 	.word	index@(.nv.constant0._Z12k_squareLossPfPKfS1_i)
        /*0070*/ 	.short	0x0380
        /*0072*/ 	.short	0x001c


	//----- nvinfo : EIATTR_SW_WAR
	.align		4
.L_283:
        /*0074*/ 	.byte	0x04, 0x36
        /*0076*/ 	.short	(.L_285 - .L_284)
.L_284:
        /*0078*/ 	.word	0x00000008
.L_285:


//--------------------- .nv.info._Z26kmultiplicationTermeATermePfPKfi --------------------------
	.section	.nv.info._Z26kmultiplicationTermeATermePfPKfi,"",@"SHT_CUDA_INFO"
	.sectionflags	@""
	.align	4


	//----- nvinfo : EIATTR_CUDA_API_VERSION
	.align		4
        /*0000*/ 	.byte	0x04, 0x37
        /*0002*/ 	.short	(.L_287 - .L_286)
.L_286:
        /*0004*/ 	.word	0x00000082


	//----- nvinfo : EIATTR_KPARAM_INFO
	.align		4
.L_287:
        /*0008*/ 	.byte	0x04, 0x17
        /*000a*/ 	.short	(.L_289 - .L_288)
.L_288:
        /*000c*/ 	.word	0x00000000
        /*0010*/ 	.short	0x0002
        /*0012*/ 	.short	0x0010
        /*0014*/ 	.byte	0x00, 0xf0, 0x11, 0x00


	//----- nvinfo : EIATTR_KPARAM_INFO
	.align		4
.L_289:
        /*0018*/ 	.byte	0x04, 0x17
        /*001a*/ 	.short	(.L_291 - .L_290)
.L_290:
        /*001c*/ 	.word	0x00000000
        /*0020*/ 	.short	0x0001
        /*0022*/ 	.short	0x0008
        /*0024*/ 	.byte	0x00, 0xf5, 0x21, 0x00


	//----- nvinfo : EIATTR_KPARAM_INFO
	.align		4
.L_291:
        /*0028*/ 	.byte	0x04, 0x17
        /*002a*/ 	.short	(.L_293 - .L_292)
.L_292:
        /*002c*/ 	.word	0x00000000
        /*0030*/ 	.short	0x0000
        /*0032*/ 	.short	0x0000
        /*0034*/ 	.byte	0x00, 0xf5, 0x21, 0x00


	//----- nvinfo : EIATTR_SPARSE_MMA_MASK
	.align		4
.L_293:
        /*0038*/ 	.byte	0x03, 0x50
        /*003a*/ 	.short	0x0000


	//----- nvinfo : EIATTR_MAXREG_COUNT
	.align		4
        /*003c*/ 	.byte	0x03, 0x1b
        /*003e*/ 	.short	0x00ff


	//----- nvinfo : EIATTR_MERCURY_ISA_VERSION
	.align		4
        /*0040*/ 	.byte	0x03, 0x5f
        /*0042*/ 	.short	0x0101


	//----- nvinfo : EIATTR_VRC_CTA_INIT_COUNT
	.align		4
        /*0044*/ 	.byte	0x02, 0x4a
	.zero		1
	.zero		1


	//----- nvinfo : EIATTR_EXIT_INSTR_OFFSETS
	.align		4
        /*0048*/ 	.byte	0x04, 0x1c
        /*004a*/ 	.short	(.L_295 - .L_294)


	//   ....[0]....
.L_294:
        /*004c*/ 	.word	0x00000070


	//   ....[1]....
        /*0050*/ 	.word	0x00000110


	//----- nvinfo : EIATTR_CBANK_PARAM_SIZE
	.align		4
.L_295:
        /*0054*/ 	.byte	0x03, 0x19
        /*0056*/ 	.short	0x0014


	//----- nvinfo : EIATTR_PARAM_CBANK
	.align		4
        /*0058*/ 	.byte	0x04, 0x0a
        /*005a*/ 	.short	(.L_297 - .L_296)
	.align		4
.L_296:
        /*005c*/ 	.word	index@(.nv.constant0._Z26kmultiplicationTermeATermePfPKfi)
        /*0060*/ 	.short	0x0380
        /*0062*/ 	.short	0x0014


	//----- nvinfo : EIATTR_SW_WAR
	.align		4
.L_297:
        /*0064*/ 	.byte	0x04, 0x36
        /*0066*/ 	.short	(.L_299 - .L_298)
.L_298:
        /*0068*/ 	.word	0x00000008
.L_299:


//--------------------- .nv.info._Z17functionHingeLossPKfPfi --------------------------
	.section	.nv.info._Z17functionHingeLossPKfPfi,"",@"SHT_CUDA_INFO"
	.sectionflags	@""
	.align	4


	//----- nvinfo : EIATTR_CUDA_API_VERSION
	.align		4
        /*0000*/ 	.byte	0x04, 0x37
        /*0002*/ 	.short	(.L_301 - .L_300)
.L_300:
        /*0004*/ 	.word	0x00000082


	//----- nvinfo : EIATTR_KPARAM_INFO
	.align		4
.L_301:
        /*0008*/ 	.byte	0x04, 0x17
        /*000a*/ 	.short	(.L_303 - .L_302)
.L_302:
        /*000c*/ 	.word	0x00000000
        /*0010*/ 	.short	0x0002
        /*0012*/ 	.short	0x0010
        /*0014*/ 	.byte	0x00, 0xf0, 0x11, 0x00


	//----- nvinfo : EIATTR_KPARAM_INFO
	.align		4
.L_303:
        /*0018*/ 	.byte	0x04, 0x17
        /*001a*/ 	.short	(.L_305 - .L_304)
.L_304:
        /*001c*/ 	.word	0x00000000
        /*0020*/ 	.short	0x0001
        /*0022*/ 	.short	0x0008
        /*0024*/ 	.byte	0x00, 0xf5, 0x21, 0x00


	//----- nvinfo : EIATTR_KPARAM_INFO
	.align		4
.L_305:
        /*0028*/ 	.byte	0x04, 0x17
        /*002a*/ 	.short	(.L_307 - .L_306)
.L_306:
        /*002c*/ 	.word	0x00000000
        /*0030*/ 	.short	0x0000
        /*0032*/ 	.short	0x0000
        /*0034*/ 	.byte	0x00, 0xf5, 0x21, 0x00


	//----- nvinfo : EIATTR_SPARSE_MMA_MASK
	.align		4
.L_307:
        /*0038*/ 	.byte	0x03, 0x50
        /*003a*/ 	.short	0x0000


	//----- nvinfo : EIATTR_MAXREG_COUNT
	.align		4
        /*003c*/ 	.byte	0x03, 0x1b
        /*003e*/ 	.short	0x00ff


	//----- nvinfo : EIATTR_MERCURY_ISA_VERSION
	.align		4
        /*0040*/ 	.byte	0x03, 0x5f
        /*0042*/ 	.short	0x0101


	//----- nvinfo : EIATTR_VRC_CTA_INIT_COUNT
	.align		4
        /*0044*/ 	.byte	0x02, 0x4a
	.zero		1
	.zero		1


	//----- nvinfo : EIATTR_EXIT_INSTR_OFFSETS
	.align		4
        /*0048*/ 	.byte	0x04, 0x1c
        /*004a*/ 	.short	(.L_309 - .L_308)


	//   ....[0]....
.L_308:
        /*004c*/ 	.word	0x00000110


	//----- nvinfo : EIATTR_CBANK_PARAM_SIZE
	.align		4
.L_309:
        /*0050*/ 	.byte	0x03, 0x19
        /*0052*/ 	.short	0x0014


	//----- nvinfo : EIATTR_PARAM_CBANK
	.align		4
        /*0054*/ 	.byte	0x04, 0x0a
        /*0056*/ 	.short	(.L_311 - .L_310)
	.align		4
.L_310:
        /*0058*/ 	.word	index@(.nv.constant0._Z17functionHingeLossPKfPfi)
        /*005c*/ 	.short	0x0380
        /*005e*/ 	.short	0x0014


	//----- nvinfo : EIATTR_SW_WAR
	.align		4
.L_311:
        /*0060*/ 	.byte	0x04, 0x36
        /*0062*/ 	.short	(.L_313 - .L_312)
.L_312:
        /*0064*/ 	.word	0x00000008
.L_313:


//--------------------- .nv.info._Z12kerrorSquarePfPKfS1_S1_i --------------------------
	.section	.nv.info._Z12kerrorSquarePfPKfS1_S1_i,"",@"SHT_CUDA_INFO"
	.sectionflags	@""
	.align	4


	//----- nvinfo : EIATTR_CUDA_API_VERSION
	.align		4
        /*0000*/ 	.byte	0x04, 0x37
        /*0002*/ 	.short	(.L_315 - .L_314)
.L_314:
        /*0004*/ 	.word	0x00000082


	//----- nvinfo : EIATTR_KPARAM_INFO
	.align		4
.L_315:
        /*0008*/ 	.byte	0x04, 0x17
        /*000a*/ 	.short	(.L_317 - .L_316)
.L_316:
        /*000c*/ 	.word	0x00000000
        /*0010*/ 	.short	0x0004
        /*0012*/ 	.short	0x0020
        /*0014*/ 	.byte	0x00, 0xf0, 0x11, 0x00


	//----- nvinfo : EIATTR_KPARAM_INFO
	.align		4
.L_317:
        /*0018*/ 	.byte	0x04, 0x17
        /*001a*/ 	.short	(.L_319 - .L_318)
.L_318:
        /*001c*/ 	.word	0x00000000
        /*0020*/ 	.short	0x0003
        /*0022*/ 	.short	0x0018
        /*0024*/ 	.byte	0x00, 0xf5, 0x21, 0x00


	//----- nvinfo : EIATTR_KPARAM_INFO
	.align		4
.L_319:
        /*0028*/ 	.byte	0x04, 0x17
        /*002a*/ 	.short	(.L_321 - .L_320)
.L_320:
        /*002c*/ 	.word	0x00000000
        /*0030*/ 	.short	0x0002
        /*0032*/ 	.short	0x0010
        /*0034*/ 	.byte	0x00, 0xf5, 0x21, 0x00


	//----- nvinfo : EIATTR_KPARAM_INFO
	.align		4
.L_321:
        /*0038*/ 	.byte	0x04, 0x17
        /*003a*/ 	.short	(.L_323 - .L_322)
.L_322:
        /*003c*/ 	.word	0x00000000
        /*0040*/ 	.short	0x0001
        /*0042*/ 	.short	0x0008
        /*0044*/ 	.byte	0x00, 0xf5, 0x21, 0x00


	//----- nvinfo : EIATTR_KPARAM_INFO
	.align		4
.L_323:
        /*0048*/ 	.byte	0x04, 0x17
        /*004a*/ 	.short	(.L_325 - .L_324)
.L_324:
        /*004c*/ 	.word	0x00000000
        /*0050*/ 	.short	0x0000
        /*0052*/ 	.short	0x0000
        /*0054*/ 	.byte	0x00, 0xf5, 0x21, 0x00


	//----- nvinfo : EIATTR_SPARSE_MMA_MASK
	.align		4
.L_325:
        /*0058*/ 	.byte	0x03, 0x50
        /*005a*/ 	.short	0x0000


	//----- nvinfo : EIATTR_MAXREG_COUNT
	.align		4
        /*005c*/ 	.byte	0x03, 0x1b
        /*005e*/ 	.short	0x00ff


	//----- nvinfo : EIATTR_MERCURY_ISA_VERSION
	.align		4
        /*0060*/ 	.byte	0x03, 0x5f
        /*0062*/ 	.short	0x0101


	//----- nvinfo : EIATTR_VRC_CTA_INIT_COUNT
	.align		4
        /*0064*/ 	.byte	0x02, 0x4a
	.zero		1
	.zero		1


	//----- nvinfo : EIATTR_EXIT_INSTR_OFFSETS
	.align		4
        /*0068*/ 	.byte	0x04, 0x1c
        /*006a*/ 	.short	(.L_327 - .L_326)


	//   ....[0]....
.L_326:
        /*006c*/ 	.word	0x00000070


	//   ....[1]....
        /*0070*/ 	.word	0x00000170


	//----- nvinfo : EIATTR_CBANK_PARAM_SIZE
	.align		4
.L_327:
        /*0074*/ 	.byte	0x03, 0x19
        /*0076*/ 	.short	0x0024


	//----- nvinfo : EIATTR_PARAM_CBANK
	.align		4
        /*0078*/ 	.byte	0x04, 0x0a
        /*007a*/ 	.short	(.L_329 - .L_328)
	.align		4
.L_328:
        /*007c*/ 	.word	index@(.nv.constant0._Z12kerrorSquarePfPKfS1_S1_i)
        /*0080*/ 	.short	0x0380
        /*0082*/ 	.short	0x0024


	//----- nvinfo : EIATTR_SW_WAR
	.align		4
.L_329:
        /*0084*/ 	.byte	0x04, 0x36
        /*0086*/ 	.short	(.L_331 - .L_330)
.L_330:
        /*0088*/ 	.word	0x00000008
.L_331:


//--------------------- .nv.info._Z17functionDLogisticPKfPfi --------------------------
	.section	.nv.info._Z17functionDLogisticPKfPfi,"",@"SHT_CUDA_INFO"
	.sectionflags	@""
	.align	4


	//----- nvinfo : EIATTR_CUDA_API_VERSION
	.align		4
        /*0000*/ 	.byte	0x04, 0x37
        /*0002*/ 	.short	(.L_333 - .L_332)
.L_332:
        /*0004*/ 	.word	0x00000082


	//----- nvinfo : EIATTR_KPARAM_INFO
	.align		4
.L_333:
        /*0008*/ 	.byte	0x04, 0x17
        /*000a*/ 	.short	(.L_335 - .L_334)
.L_334:
        /*000c*/ 	.word	0x00000000
        /*0010*/ 	.short	0x0002
        /*0012*/ 	.short	0x0010
        /*0014*/ 	.byte	0x00, 0xf0, 0x11, 0x00


	//----- nvinfo : EIATTR_KPARAM_INFO
	.align		4
.L_335:
        /*0018*/ 	.byte	0x04, 0x17
        /*001a*/ 	.short	(.L_337 - .L_336)
.L_336:
        /*001c*/ 	.word	0x00000000
        /*0020*/ 	.short	0x0001
        /*0022*/ 	.short	0x0008
        /*0024*/ 	.byte	0x00, 0xf5, 0x21, 0x00


	//----- nvinfo : EIATTR_KPARAM_INFO
	.align		4
.L_337:
        /*0028*/ 	.byte	0x04, 0x17
        /*002a*/ 	.short	(.L_339 - .L_338)
.L_338:
        /*002c*/ 	.word	0x00000000
        /*0030*/ 	.short	0x0000
        /*0032*/ 	.short	0x0000
        /*0034*/ 	.byte	0x00, 0xf5, 0x21, 0x00


	//----- nvinfo : EIATTR_SPARSE_MMA_MASK
	.align		4
.L_339:
        /*0038*/ 	.byte	0x03, 0x50
        /*003a*/ 	.short	0x0000


	//----- nvinfo : EIATTR_MAXREG_COUNT
	.align		4
        /*003c*/ 	.byte	0x03, 0x1b
        /*003e*/ 	.short	0x00ff


	//----- nvinfo : EIATTR_MERCURY_ISA_VERSION
	.align		4
        /*0040*/ 	.byte	0x03, 0x5f
        /*0042*/ 	.short	0x0101


	//----- nvinfo : EIATTR_VRC_CTA_INIT_COUNT
	.align		4
        /*0044*/ 	.byte	0x02, 0x4a
	.zero		1
	.zero		1


	//----- nvinfo : EIATTR_EXIT_INSTR_OFFSETS
	.align		4
        /*0048*/ 	.byte	0x04, 0x1c
        /*004a*/ 	.short	(.L_341 - .L_340)


	//   ....[0]....
.L_340:
        /*004c*/ 	.word	0x00000070


	//   ....[1]....
        /*0050*/ 	.word	0x000002f0


	//----- nvinfo : EIATTR_CRS_STACK_SIZE
	.align		4
.L_341:
        /*0054*/ 	.byte	0x04, 0x1e
        /*0056*/ 	.short	(.L_343 - .L_342)
.L_342:
        /*0058*/ 	.word	0x00000000


	//----- nvinfo : EIATTR_CBANK_PARAM_SIZE
	.align		4
.L_343:
        /*005c*/ 	.byte	0x03, 0x19
        /*005e*/ 	.short	0x0014


	//----- nvinfo : EIATTR_PARAM_CBANK
	.align		4
        /*0060*/ 	.byte	0x04, 0x0a
        /*0062*/ 	.short	(.L_345 - .L_344)
	.align		4
.L_344:
        /*0064*/ 	.word	index@(.nv.constant0._Z17functionDLogisticPKfPfi)
        /*0068*/ 	.short	0x0380
        /*006a*/ 	.short	0x0014


	//----- nvinfo : EIATTR_SW_WAR
	.align		4
.L_345:
        /*006c*/ 	.byte	0x04, 0x36
        /*006e*/ 	.short	(.L_347 - .L_346)
.L_346:
        /*0070*/ 	.word	0x00000008
.L_347:


//--------------------- .nv.info._Z20functionDAdaptedTanHPKfPfi --------------------------
	.section	.nv.info._Z20functionDAdaptedTanHPKfPfi,"",@"SHT_CUDA_INFO"
	.sectionflags	@""
	.align	4


	//----- nvinfo : EIATTR_CUDA_API_VERSION
	.align		4
        /*0000*/ 	.byte	0x04, 0x37
        /*0002*/ 	.short	(.L_349 - .L_348)
.L_348:
        /*0004*/ 	.word	0x00000082


	//----- nvinfo : EIATTR_KPARAM_INFO
	.align		4
.L_349:
        /*0008*/ 	.byte	0x04, 0x17
        /*000a*/ 	.short	(.L_351 - .L_350)
.L_350:
        /*000c*/ 	.word	0x00000000
        /*0010*/ 	.short	0x0002
        /*0012*/ 	.short	0x0010
        /*0014*/ 	.byte	0x00, 0xf0, 0x11, 0x00


	//----- nvinfo : EIATTR_KPARAM_INFO
	.align		4
.L_351:
        /*0018*/ 	.byte	0x04, 0x17
        /*001a*/ 	.short	(.L_353 - .L_352)
.L_352:
        /*001c*/ 	.word	0x00000000
        /*0020*/ 	.short	0x0001
        /*0022*/ 	.short	0x0008
        /*0024*/ 	.byte	0x00, 0xf5, 0x21, 0x00


	//----- nvinfo : EIATTR_KPARAM_INFO
	.align		4
.L_353:
        /*0028*/ 	.byte	0x04, 0x17
        /*002a*/ 	.short	(.L_355 - .L_354)
.L_354:
        /*002c*/ 	.word	0x00000000
        /*0030*/ 	.short	0x0000
        /*0032*/ 	.short	0x0000
        /*0034*/ 	.byte	0x00, 0xf5, 0x21, 0x00


	//----- nvinfo : EIATTR_SPARSE_MMA_MASK
	.align		4
.L_355:
        /*0038*/ 	.byte	0x03, 0x50
        /*003a*/ 	.short	0x0000


	//----- nvinfo : EIATTR_MAXREG_COUNT
	.align		4
        /*003c*/ 	.byte	0x03, 0x1b
        /*003e*/ 	.short	0x00ff


	//----- nvinfo : EIATTR_MERCURY_ISA_VERSION
	.align		4
        /*0040*/ 	.byte	0x03, 0x5f
        /*0042*/ 	.short	0x0101


	//----- nvinfo : EIATTR_VRC_CTA_INIT_COUNT
	.align		4
        /*0044*/ 	.byte	0x02, 0x4a
	.zero		1
	.zero		1


	//----- nvinfo : EIATTR_EXIT_INSTR_OFFSETS
	.align		4
        /*0048*/ 	.byte	0x04, 0x1c
        /*004a*/ 	.short	(.L_357 - .L_356)


	//   ....[0]....
.L_356:
        /*004c*/ 	.word	0x00000070


	//   ....[1]....
        /*0050*/ 	.word	0x000007f0


	//----- nvinfo : EIATTR_CRS_STACK_SIZE
	.align		4
.L_357:
        /*0054*/ 	.byte	0x04, 0x1e
        /*0056*/ 	.short	(.L_359 - .L_358)
.L_358:
        /*0058*/ 	.word	0x00000000


	//----- nvinfo : EIATTR_CBANK_PARAM_SIZE
	.align		4
.L_359:
        /*005c*/ 	.byte	0x03, 0x19
        /*005e*/ 	.short	0x0014


	//----- nvinfo : EIATTR_PARAM_CBANK
	.align		4
        /*0060*/ 	.byte	0x04, 0x0a
        /*0062*/ 	.short	(.L_361 - .L_360)
	.align		4
.L_360:
        /*0064*/ 	.word	index@(.nv.constant0._Z20functionDAdaptedTanHPKfPfi)
        /*0068*/ 	.short	0x0380
        /*006a*/ 	.short	0x0014


	//----- nvinfo : EIATTR_SW_WAR
	.align		4
.L_361:
        /*006c*/ 	.byte	0x04, 0x36
        /*006e*/ 	.short	(.L_363 - .L_362)
.L_362:
        /*0070*/ 	.word	0x00000008
.L_363:


//--------------------- .nv.info._Z16functionLogisticPKfPfi --------------------------
	.section	.nv.info._Z16functionLogisticPKfPfi,"",@"SHT_CUDA_INFO"
	.sectionflags	@""
	.align	4


	//----- nvinfo : EIATTR_CUDA_API_VERSION
	.align		4
        /*0000*/ 	.byte	0x04, 0x37
        /*0002*/ 	.short	(.L_365 - .L_364)
.L_364:
        /*0004*/ 	.word	0x00000082


	//----- nvinfo : EIATTR_KPARAM_INFO
	.align		4
.L_365:
        /*0008*/ 	.byte	0x04, 0x17
        /*000a*/ 	.short	(.L_367 - .L_366)
.L_366:
        /*000c*/ 	.word	0x00000000
        /*0010*/ 	.short	0x0002
        /*0012*/ 	.short	0x0010
        /*0014*/ 	.byte	0x00, 0xf0, 0x11, 0x00


	//----- nvinfo : EIATTR_KPARAM_INFO
	.align		4
.L_367:
        /*0018*/ 	.byte	0x04, 0x17
        /*001a*/ 	.short	(.L_369 - .L_368)
.L_368:
        /*001c*/ 	.word	0x00000000
        /*0020*/ 	.short	0x0001
        /*0022*/ 	.short	0x0008
        /*0024*/ 	.byte	0x00, 0xf5, 0x21, 0x00


	//----- nvinfo : EIATTR_KPARAM_INFO
	.align		4
.L_369:
        /*0028*/ 	.byte	0x04, 0x17
        /*002a*/ 	.short	(.L_371 - .L_370)
.L_370:
        /*002c*/ 	.word	0x00000000
        /*0030*/ 	.short	0x0000
        /*0032*/ 	.short	0x0000
        /*0034*/ 	.byte	0x00, 0xf5, 0x21, 0x00


	//----- nvinfo : EIATTR_SPARSE_MMA_MASK
	.align		4
.L_371:
        /*0038*/ 	.byte	0x03, 0x50
        /*003a*/ 	.short	0x0000


	//----- nvinfo : EIATTR_MAXREG_COUNT
	.align		4
        /*003c*/ 	.byte	0x03, 0x1b
        /*003e*/ 	.short	0x00ff


	//----- nvinfo : EIATTR_MERCURY_ISA_VERSION
	.align		4
        /*0040*/ 	.byte	0x03, 0x5f
        /*0042*/ 	.short	0x0101


	//----- nvinfo : EIATTR_VRC_CTA_INIT_COUNT
	.align		4
        /*0044*/ 	.byte	0x02, 0x4a
	.zero		1
	.zero		1


	//----- nvinfo : EIATTR_EXIT_INSTR_OFFSETS
	.align		4
        /*0048*/ 	.byte	0x04, 0x1c
        /*004a*/ 	.short	(.L_373 - .L_372)


	//   ....[0]....
.L_372:
        /*004c*/ 	.word	0x00000070


	//   ....[1]....
        /*0050*/ 	.word	0x000002b0


	//----- nvinfo : EIATTR_CRS_STACK_SIZE
	.align		4
.L_373:
        /*0054*/ 	.byte	0x04, 0x1e
        /*0056*/ 	.short	(.L_375 - .L_374)
.L_374:
        /*0058*/ 	.word	0x00000000


	//----- nvinfo : EIATTR_CBANK_PARAM_SIZE
	.align		4
.L_375:
        /*005c*/ 	.byte	0x03, 0x19
        /*005e*/ 	.short	0x0014


	//----- nvinfo : EIATTR_PARAM_CBANK
	.align		4
        /*0060*/ 	.byte	0x04, 0x0a
        /*0062*/ 	.short	(.L_377 - .L_376)
	.align		4
.L_376:
        /*0064*/ 	.word	index@(.nv.constant0._Z16functionLogisticPKfPfi)
        /*0068*/ 	.short	0x0380
        /*006a*/ 	.short	0x0014


	//----- nvinfo : EIATTR_SW_WAR
	.align		4
.L_377:
        /*006c*/ 	.byte	0x04, 0x36
        /*006e*/ 	.short	(.L_379 - .L_378)
.L_378:
        /*0070*/ 	.word	0x00000008
.L_379:


//--------------------- .nv.info._Z19functionAdaptedTanHPKfPfi --------------------------
	.section	.nv.info._Z19functionAdaptedTanHPKfPfi,"",@"SHT_CUDA_INFO"
	.sectionflags	@""
	.align	4


	//----- nvinfo : EIATTR_CUDA_API_VERSION
	.align		4
        /*0000*/ 	.byte	0x04, 0x37
        /*0002*/ 	.short	(.L_381 - .L_380)
.L_380:
        /*0004*/ 	.word	0x00000082


	//----- nvinfo : EIATTR_KPARAM_INFO
	.align		4
.L_381:
        /*0008*/ 	.byte	0x04, 0x17
        /*000a*/ 	.short	(.L_383 - .L_382)
.L_382:
        /*000c*/ 	.word	0x00000000
        /*0010*/ 	.short	0x0002
        /*0012*/ 	.short	0x0010
        /*0014*/ 	.byte	0x00, 0xf0, 0x11, 0x00


	//----- nvinfo : EIATTR_KPARAM_INFO
	.align		4
.L_383:
        /*0018*/ 	.byte	0x04, 0x17
        /*001a*/ 	.short	(.L_385 - .L_384)
.L_384:
        /*001c*/ 	.word	0x00000000
        /*0020*/ 	.short	0x0001
        /*0022*/ 	.short	0x0008
        /*0024*/ 	.byte	0x00, 0xf5, 0x21, 0x00


	//----- nvinfo : EIATTR_KPARAM_INFO
	.align		4
.L_385:
        /*0028*/ 	.byte	0x04, 0x17
        /*002a*/ 	.short	(.L_387 - .L_386)
.L_386:
        /*002c*/ 	.word	0x00000000
        /*0030*/ 	.short	0x0000
        /*0032*/ 	.short	0x0000
        /*0034*/ 	.byte	0x00, 0xf5, 0x21, 0x00


	//----- nvinfo : EIATTR_SPARSE_MMA_MASK
	.align		4
.L_387:
        /*0038*/ 	.byte	0x03, 0x50
        /*003a*/ 	.short	0x0000


	//----- nvinfo : EIATTR_MAXREG_COUNT
	.align		4
        /*003c*/ 	.byte	0x03, 0x1b
        /*003e*/ 	.short	0x00ff


	//----- nvinfo : EIATTR_MERCURY_ISA_VERSION
	.align		4
        /*0040*/ 	.byte	0x03, 0x5f
        /*0042*/ 	.short	0x0101


	//----- nvinfo : EIATTR_VRC_CTA_INIT_COUNT
	.align		4
        /*0044*/ 	.byte	0x02, 0x4a
	.zero		1
	.zero		1


	//----- nvinfo : EIATTR_EXIT_INSTR_OFFSETS
	.align		4
        /*0048*/ 	.byte	0x04, 0x1c
        /*004a*/ 	.short	(.L_389 - .L_388)


	//   ....[0]....
.L_388:
        /*004c*/ 	.word	0x00000070


	//   ....[1]....
        /*0050*/ 	.word	0x000007b0


	//----- nvinfo : EIATTR_CRS_STACK_SIZE
	.align		4
.L_389:
        /*0054*/ 	.byte	0x04, 0x1e
        /*0056*/ 	.short	(.L_391 - .L_390)
.L_390:
        /*0058*/ 	.word	0x00000000


	//----- nvinfo : EIATTR_CBANK_PARAM_SIZE
	.align		4
.L_391:
        /*005c*/ 	.byte	0x03, 0x19
        /*005e*/ 	.short	0x0014


	//----- nvinfo : EIATTR_PARAM_CBANK
	.align		4
        /*0060*/ 	.byte	0x04, 0x0a
        /*0062*/ 	.short	(.L_393 - .L_392)
	.align		4
.L_392:
        /*0064*/ 	.word	index@(.nv.constant0._Z19functionAdaptedTanHPKfPfi)
        /*0068*/ 	.short	0x0380
        /*006a*/ 	.short	0x0014


	//----- nvinfo : EIATTR_SW_WAR
	.align		4
.L_393:
        /*006c*/ 	.byte	0x04, 0x36
        /*006e*/ 	.short	(.L_395 - .L_394)
.L_394:
        /*0070*/ 	.word	0x00000008
.L_395:


//--------------------- .nv.info._Z16functionDPShrinkPKfPfi --------------------------
	.section	.nv.info._Z16functionDPShrinkPKfPfi,"",@"SHT_CUDA_INFO"
	.sectionflags	@""
	.align	4


	//----- nvinfo : EIATTR_CUDA_API_VERSION
	.align		4
        /*0000*/ 	.byte	0x04, 0x37
        /*0002*/ 	.short	(.L_397 - .L_396)
.L_396:
        /*0004*/ 	.word	0x00000082


	//----- nvinfo : EIATTR_KPARAM_INFO
	.align		4
.L_397:
        /*0008*/ 	.byte	0x04, 0x17
        /*000a*/ 	.short	(.L_399 - .L_398)
.L_398:
        /*000c*/ 	.word	0x00000000
        /*0010*/ 	.short	0x0002
        /*0012*/ 	.short	0x0010
        /*0014*/ 	.byte	0x00, 0xf0, 0x11, 0x00


	//----- nvinfo : EIATTR_KPARAM_INFO
	.align		4
.L_399:
        /*0018*/ 	.byte	0x04, 0x17
        /*001a*/ 	.short	(.L_401 - .L_400)
.L_400:
        /*001c*/ 	.word	0x00000000
        /*0020*/ 	.short	0x0001
        /*0022*/ 	.short	0x0008
        /*0024*/ 	.byte	0x00, 0xf5, 0x21, 0x00


	//----- nvinfo : EIATTR_KPARAM_INFO
	.align		4
.L_401:
        /*0028*/ 	.byte	0x04, 0x17
        /*002a*/ 	.short	(.L_403 - .L_402)
.L_402:
        /*002c*/ 	.word	0x00000000
        /*0030*/ 	.short	0x0000
        /*0032*/ 	.short	0x0000
        /*0034*/ 	.byte	0x00, 0xf5, 0x21, 0x00


	//----- nvinfo : EIATTR_SPARSE_MMA_MASK
	.align		4
.L_403:
        /*0038*/ 	.byte	0x03, 0x50
        /*003a*/ 	.short	0x0000


	//----- nvinfo : EIATTR_MAXREG_COUNT
	.align		4
        /*003c*/ 	.byte	0x03, 0x1b
        /*003e*/ 	.short	0x00ff


	//----- nvinfo : EIATTR_MERCURY_ISA_VERSION
	.align		4
        /*0040*/ 	.byte	0x03, 0x5f
        /*0042*/ 	.short	0x0101


	//----- nvinfo : EIATTR_VRC_CTA_INIT_COUNT
	.align		4
        /*0044*/ 	.byte	0x02, 0x4a
	.zero		1
	.zero		1


	//----- nvinfo : EIATTR_EXIT_INSTR_OFFSETS
	.align		4
        /*0048*/ 	.byte	0x04, 0x1c
        /*004a*/ 	.short	(.L_405 - .L_404)


	//   ....[0]....
.L_404:
        /*004c*/ 	.word	0x00000070


	//   ....[1]....
        /*0050*/ 	.word	0x000000d0


	//   ....[2]....
        /*0054*/ 	.word	0x00000110


	//----- nvinfo : EIATTR_CBANK_PARAM_SIZE
	.align		4
.L_405:
        /*0058*/ 	.byte	0x03, 0x19
        /*005a*/ 	.short	0x0014


	//----- nvinfo : EIATTR_PARAM_CBANK
	.align		4
        /*005c*/ 	.byte	0x04, 0x0a
        /*005e*/ 	.short	(.L_407 - .L_406)
	.align		4
.L_406:
        /*0060*/ 	.word	index@(.nv.constant0._Z16functionDPShrinkPKfPfi)
        /*0064*/ 	.short	0x0380
        /*0066*/ 	.short	0x0014


	//----- nvinfo : EIATTR_SW_WAR
	.align		4
.L_407:
        /*0068*/ 	.byte	0x04, 0x36
        /*006a*/ 	.short	(.L_409 - .L_408)
.L_408:
        /*006c*/ 	.word	0x00000008
.L_409:


//--------------------- .nv.info._Z15functionPShrinkPKfPfi --------------------------
	.section	.nv.info._Z15functionPShrinkPKfPfi,"",@"SHT_CUDA_INFO"
	.sectionflags	@""
	.align	4


	//----- nvinfo : EIATTR_CUDA_API_VERSION
	.align		4
        /*0000*/ 	.byte	0x04, 0x37
        /*0002*/ 	.short	(.L_411 - .L_410)
.L_410:
        /*0004*/ 	.word	0x00000082


	//----- nvinfo : EIATTR_KPARAM_INFO
	.align		4
.L_411:
        /*0008*/ 	.byte	0x04, 0x17
        /*000a*/ 	.short	(.L_413 - .L_412)
.L_412:
        /*000c*/ 	.word	0x00000000
        /*0010*/ 	.short	0x0002
        /*0012*/ 	.short	0x0010
        /*0014*/ 	.byte	0x00, 0xf0, 0x11, 0x00


	//----- nvinfo : EIATTR_KPARAM_INFO
	.align		4
.L_413:
        /*0018*/ 	.byte	0x04, 0x17
        /*001a*/ 	.short	(.L_415 - .L_414)
.L_414:
        /*001c*/ 	.word	0x00000000
        /*0020*/ 	.short	0x0001
        /*0022*/ 	.short	0x0008
        /*0024*/ 	.byte	0x00, 0xf5, 0x21, 0x00


	//----- nvinfo : EIATTR_KPARAM_INFO
	.align		4
.L_415:
        /*0028*/ 	.byte	0x04, 0x17
        /*002a*/ 	.short	(.L_417 - .L_416)
.L_416:
        /*002c*/ 	.word	0x00000000
        /*0030*/ 	.short	0x0000
        /*0032*/ 	.short	0x0000
        /*0034*/ 	.byte	0x00, 0xf5, 0x21, 0x00


	//----- nvinfo : EIATTR_SPARSE_MMA_MASK
	.align		4
.L_417:
        /*0038*/ 	.byte	0x03, 0x50
        /*003a*/ 	.short	0x0000


	//----- nvinfo : EIATTR_MAXREG_COUNT
	.align		4
        /*003c*/ 	.byte	0x03, 0x1b
        /*003e*/ 	.short	0x00ff


	//----- nvinfo : EIATTR_MERCURY_ISA_VERSION
	.align		4
        /*0040*/ 	.byte	0x03, 0x5f
        /*0042*/ 	.short	0x0101


	//----- nvinfo : EIATTR_VRC_CTA_INIT_COUNT
	.align		4
        /*0044*/ 	.byte	0x02, 0x4a
	.zero		1
	.zero		1


	//----- nvinfo : EIATTR_EXIT_INSTR_OFFSETS
	.align		4
        /*0048*/ 	.byte	0x04, 0x1c
        /*004a*/ 	.short	(.L_419 - .L_418)


	//   ....[0]....
.L_418:
        /*004c*/ 	.word	0x00000070


	//   ....[1]....
        /*0050*/ 	.word	0x00000100


	//   ....[2]....
        /*0054*/ 	.word	0x00000140


	//----- nvinfo : EIATTR_CBANK_PARAM_SIZE
	.align		4
.L_419:
        /*0058*/ 	.byte	0x03, 0x19
        /*005a*/ 	.short	0x0014


	//----- nvinfo : EIATTR_PARAM_CBANK
	.align		4
        /*005c*/ 	.byte	0x04, 0x0a
        /*005e*/ 	.short	(.L_421 - .L_420)
	.align		4
.L_420:
        /*0060*/ 	.word	index@(.nv.constant0._Z15functionPShrinkPKfPfi)
        /*0064*/ 	.short	0x0380
        /*0066*/ 	.short	0x0014


	//----- nvinfo : EIATTR_SW_WAR
	.align		4
.L_421:
        /*0068*/ 	.byte	0x04, 0x36
        /*006a*/ 	.short	(.L_423 - .L_422)
.L_422:
        /*006c*/ 	.word	0x00000008
.L_423:


//--------------------- .nv.info._Z15functionDShrinkPKfPfi --------------------------
	.section	.nv.info._Z15functionDShrinkPKfPfi,"",@"SHT_CUDA_INFO"
	.sectionflags	@""
	.align	4


	//----- nvinfo : EIATTR_CUDA_API_VERSION
	.align		4
        /*0000*/ 	.byte	0x04, 0x37
        /*0002*/ 	.short	(.L_425 - .L_424)
.L_424:
        /*0004*/ 	.word	0x00000082


	//----- nvinfo : EIATTR_KPARAM_INFO
	.align		4
.L_425:
        /*0008*/ 	.byte	0x04, 0x17
        /*000a*/ 	.short	(.L_427 - .L_426)
.L_426:
        /*000c*/ 	.word	0x00000000
        /*0010*/ 	.short	0x0002
        /*0012*/ 	.short	0x0010
        /*0014*/ 	.byte	0x00, 0xf0, 0x11, 0x00


	//----- nvinfo : EIATTR_KPARAM_INFO
	.align		4
.L_427:
        /*0018*/ 	.byte	0x04, 0x17
        /*001a*/ 	.short	(.L_429 - .L_428)
.L_428:
        /*001c*/ 	.word	0x00000000
        /*0020*/ 	.short	0x0001
        /*0022*/ 	.short	0x0008
        /*0024*/ 	.byte	0x00, 0xf5, 0x21, 0x00


	//----- nvinfo : EIATTR_KPARAM_INFO
	.align		4
.L_429:
        /*0028*/ 	.byte	0x04, 0x17
        /*002a*/ 	.short	(.L_431 - .L_430)
.L_430:
        /*002c*/ 	.word	0x00000000
        /*0030*/ 	.short	0x0000
        /*0032*/ 	.short	0x0000
        /*0034*/ 	.byte	0x00, 0xf5, 0x21, 0x00


	//----- nvinfo : EIATTR_SPARSE_MMA_MASK
	.align		4
.L_431:
        /*0038*/ 	.byte	0x03, 0x50
        /*003a*/ 	.short	0x0000


	//----- nvinfo : EIATTR_MAXREG_COUNT
	.align		4
        /*003c*/ 	.byte	0x03, 0x1b
        /*003e*/ 	.short	0x00ff


	//----- nvinfo : EIATTR_MERCURY_ISA_VERSION
	.align		4
        /*0040*/ 	.byte	0x03, 0x5f
        /*0042*/ 	.short	0x0101


	//----- nvinfo : EIATTR_VRC_CTA_INIT_COUNT
	.align		4
        /*0044*/ 	.byte	0x02, 0x4a
	.zero		1
	.zero		1


	//----- nvinfo : EIATTR_EXIT_INSTR_OFFSETS
	.align		4
        /*0048*/ 	.byte	0x04, 0x1c
        /*004a*/ 	.short	(.L_433 - .L_432)


	//   ....[0]....
.L_432:
        /*004c*/ 	.word	0x00000070


	//   ....[1]....
        /*0050*/ 	.word	0x000000d0


	//   ....[2]....
        /*0054*/ 	.word	0x00000110


	//----- nvinfo : EIATTR_CBANK_PARAM_SIZE
	.align		4
.L_433:
        /*0058*/ 	.byte	0x03, 0x19
        /*005a*/ 	.short	0x0014


	//----- nvinfo : EIATTR_PARAM_CBANK
	.align		4
        /*005c*/ 	.byte	0x04, 0x0a
        /*005e*/ 	.short	(.L_435 - .L_434)
	.align		4
.L_434:
        /*0060*/ 	.word	index@(.nv.constant0._Z15functionDShrinkPKfPfi)
        /*0064*/ 	.short	0x0380
        /*0066*/ 	.short	0x0014


	//----- nvinfo : EIATTR_SW_WAR
	.align		4
.L_435:
        /*0068*/ 	.byte	0x04, 0x36
        /*006a*/ 	.short	(.L_437 - .L_436)
.L_436:
        /*006c*/ 	.word	0x00000008
.L_437:


//--------------------- .nv.info.functionShrink   --------------------------
	.section	.nv.info.functionShrink,"",@"SHT_CUDA_INFO"
	.sectionflags	@""
	.align	4


	//----- nvinfo : EIATTR_CUDA_API_VERSION
	.align		4
        /*0000*/ 	.byte	0x04, 0x37
        /*0002*/ 	.short	(.L_439 - .L_438)
.L_438:
        /*0004*/ 	.word	0x00000082


	//----- nvinfo : EIATTR_KPARAM_INFO
	.align		4
.L_439:
        /*0008*/ 	.byte	0x04, 0x17
        /*000a*/ 	.short	(.L_441 - .L_440)
.L_440:
        /*000c*/ 	.word	0x00000000
        /*0010*/ 	.short	0x0002
        /*0012*/ 	.short	0x0010
        /*0014*/ 	.byte	0x00, 0xf0, 0x11, 0x00


	//----- nvinfo : EIATTR_KPARAM_INFO
	.align		4
.L_441:
        /*0018*/ 	.byte	0x04, 0x17
        /*001a*/ 	.short	(.L_443 - .L_442)
.L_442:
        /*001c*/ 	.word	0x00000000
        /*0020*/ 	.short	0x0001
        /*0022*/ 	.short	0x0008
        /*0024*/ 	.byte	0x00, 0xf5, 0x21, 0x00


	//----- nvinfo : EIATTR_KPARAM_INFO
	.align		4
.L_443:
        /*0028*/ 	.byte	0x04, 0x17
        /*002a*/ 	.short	(.L_445 - .L_444)
.L_444:
        /*002c*/ 	.word	0x00000000
        /*0030*/ 	.short	0x0000
        /*0032*/ 	.short	0x0000
        /*0034*/ 	.byte	0x00, 0xf5, 0x21, 0x00


	//----- nvinfo : EIATTR_SPARSE_MMA_MASK
	.align		4
.L_445:
        /*0038*/ 	.byte	0x03, 0x50
        /*003a*/ 	.short	0x0000


	//----- nvinfo : EIATTR_MAXREG_COUNT
	.align		4
        /*003c*/ 	.byte	0x03, 0x1b
        /*003e*/ 	.short	0x00ff


	//----- nvinfo : EIATTR_MERCURY_ISA_VERSION
	.align		4
        /*0040*/ 	.byte	0x03, 0x5f
        /*0042*/ 	.short	0x0101


	//----- nvinfo : EIATTR_VRC_CTA_INIT_COUNT
	.align		4
        /*0044*/ 	.byte	0x02, 0x4a
	.zero		1
	.zero		1


	//----- nvinfo : EIATTR_EXIT_INSTR_OFFSETS
	.align		4
        /*0048*/ 	.byte	0x04, 0x1c
        /*004a*/ 	.short	(.L_447 - .L_446)


	//   ....[0]....
.L_446:
        /*004c*/ 	.word	0x00000070


	//   ....[1]....
        /*0050*/ 	.word	0x00000100


	//   ....[2]....
        /*0054*/ 	.word	0x00000150


	//----- nvinfo : EIATTR_CBANK_PARAM_SIZE
	.align		4
.L_447:
        /*0058*/ 	.byte	0x03, 0x19
        /*005a*/ 	.short	0x0014


	//----- nvinfo : EIATTR_PARAM_CBANK
	.align		4
        /*005c*/ 	.byte	0x04, 0x0a
        /*005e*/ 	.short	(.L_449 - .L_448)
	.align		4
.L_448:
        /*0060*/ 	.word	index@(.nv.constant0.functionShrink)
        /*0064*/ 	.short	0x0380
        /*0066*/ 	.short	0x0014


	//----- nvinfo : EIATTR_SW_WAR
	.align		4
.L_449:
        /*0068*/ 	.byte	0x04, 0x36
        /*006a*/ 	.short	(.L_451 - .L_450)
.L_450:
        /*006c*/ 	.word	0x00000008
.L_451:


//--------------------- .nv.callgraph             --------------------------
	.section	.nv.callgraph,"",@"SHT_CUDA_CALLGRAPH"
	.align	4
	.sectionentsize	8
	.align		4
        /*0000*/ 	.word	0x00000000
	.align		4
        /*0004*/ 	.word	0xffffffff
	.align		4
        /*0008*/ 	.word	0x00000000
	.align		4
        /*000c*/ 	.word	0xfffffffe
	.align		4
        /*0010*/ 	.word	0x00000000
	.align		4
        /*0014*/ 	.word	0xfffffffd
	.align		4
        /*0018*/ 	.word	0x00000000
	.align		4
        /*001c*/ 	.word	0xfffffffc


//--------------------- .text._Z16k_sum_parexemplePfPKfii --------------------------
	.section	.text._Z16k_sum_parexemplePfPKfii,"ax",@progbits
	.align	128
        .global         _Z16k_sum_parexemplePfPKfii
        .type           _Z16k_sum_parexemplePfPKfii,@function
        .size           _Z16k_sum_parexemplePfPKfii,(.L_x_41 - _Z16k_sum_parexemplePfPKfii)
        .other          _Z16k_sum_parexemplePfPKfii,@"STO_CUDA_ENTRY STV_DEFAULT"
_Z16k_sum_parexemplePfPKfii:
.text._Z16k_sum_parexemplePfPKfii:
[----:B------:R-:W-:Y:S01]  /*0000*/  LDC R1, c[0x0][0x37c] ;  /* 0x0000df00ff017b82 */ /* 0x000fe20000000800 */
[----:B------:R-:W0:Y:S07]  /*0010*/  S2R R4, SR_TID.X ;  /* 0x0000000000047919 */ /* 0x000e2e0000002100 */
[----:B------:R-:W1:Y:S08]  /*0020*/  S2UR UR4, SR_CTAID.X ;  /* 0x00000000000479c3 */ /* 0x000e700000002500 */
[----:B------:R-:W2:Y:S01]  /*0030*/  LDC.64 R2, c[0x0][0x390] ;  /* 0x0000e400ff027b82 */ /* 0x000ea20000000a00 */
[----:B-1----:R-:W-:Y:S01]  /*0040*/  USHF.L.U32 UR4, UR4, 0xa, URZ ;  /* 0x0000000a04047899 */ /* 0x002fe200080006ff */
[----:B--2---:R-:W-:-:S05]  /*0050*/  IMAD R0, R3, R2, RZ ;  /* 0x0000000203007224 */ /* 0x004fca00078e02ff */
[----:B0-----:R-:W-:-:S04]  /*0060*/  LOP3.LUT R3, R4, UR4, RZ, 0xfc, !PT ;  /* 0x0000000404037c12 */ /* 0x001fc8000f8efcff */
[----:B------:R-:W-:-:S13]  /*0070*/  ISETP.GE.AND P0, PT, R3, R0, PT ;  /* 0x000000000300720c */ /* 0x000fda0003f06270 */
[----:B------:R-:W-:Y:S05]  /*0080*/  @P0 EXIT ;  /* 0x000000000000094d */ /* 0x000fea0003800000 */
[----:B------:R-:W-:Y:S01]  /*0090*/  IABS R9, R2 ;  /* 0x0000000200097213 */ /* 0x000fe20000000000 */
[----:B------:R-:W0:Y:S01]  /*00a0*/  LDCU.64 UR4, c[0x0][0x358] ;  /* 0x00006b00ff0477ac */ /* 0x000e220008000a00 */
[----:B------:R-:W-:Y:S02]  /*00b0*/  ISETP.GE.AND P2, PT, R3, RZ, PT ;  /* 0x000000ff0300720c */ /* 0x000fe40003f46270 */
[----:B------:R-:W1:Y:S08]  /*00c0*/  I2F.RP R0, R9 ;  /* 0x0000000900007306 */ /* 0x000e700000209400 */
[----:B-1----:R-:W1:Y:S02]  /*00d0*/  MUFU.RCP R0, R0 ;  /* 0x0000000000007308 */ /* 0x002e640000001000 */
[----:B-1----:R-:W-:-:S06]  /*00e0*/  VIADD R4, R0, 0xffffffe ;  /* 0x0ffffffe00047836 */ /* 0x002fcc0000000000 */
[----:B------:R1:W2:Y:S02]  /*00f0*/  F2I.FTZ.U32.TRUNC.NTZ R5, R4 ;  /* 0x0000000400057305 */ /* 0x0002a4000021f000 */
[----:B-1----:R-:W-:Y:S01]  /*0100*/  IMAD.MOV.U32 R4, RZ, RZ, RZ ;  /* 0x000000ffff047224 */ /* 0x002fe200078e00ff */
[----:B--2---:R-:W-:-:S05]  /*0110*/  IADD3 R6, PT, PT, RZ, -R5, RZ ;  /* 0x80000005ff067210 */ /* 0x004fca0007ffe0ff */
[----:B------:R-:W-:Y:S01]  /*0120*/  IMAD R7, R6, R9, RZ ;  /* 0x0000000906077224 */ /* 0x000fe200078e02ff */
[----:B------:R-:W-:-:S03]  /*0130*/  IABS R6, R3 ;  /* 0x0000000300067213 */ /* 0x000fc60000000000 */
[----:B------:R-:W-:-:S06]  /*0140*/  IMAD.HI.U32 R5, R5, R7, R4 ;  /* 0x0000000705057227 */ /* 0x000fcc00078e0004 */
[----:B------:R-:W-:-:S05]  /*0150*/  IMAD.HI.U32 R5, R5, R6, RZ ;  /* 0x0000000605057227 */ /* 0x000fca00078e00ff */
[----:B------:R-:W-:-:S05]  /*0160*/  IADD3 R5, PT, PT, -R5, RZ, RZ ;  /* 0x000000ff05057210 */ /* 0x000fca0007ffe1ff */
[C---:B------:R-:W-:Y:S02]  /*0170*/  IMAD R0, R9.reuse, R5, R6 ;  /* 0x0000000509007224 */ /* 0x040fe400078e0206 */
[----:B------:R-:W1:Y:S03]  /*0180*/  LDC.64 R4, c[0x0][0x388] ;  /* 0x0000e200ff047b82 */ /* 0x000e660000000a00 */
[----:B------:R-:W-:-:S05]  /*0190*/  ISETP.GT.U32.AND P0, PT, R9, R0, PT ;  /* 0x000000000900720c */ /* 0x000fca0003f04070 */
[----:B------:R-:W2:Y:S08]  /*01a0*/  LDC.64 R6, c[0x0][0x380] ;  /* 0x0000e000ff067b82 */ /* 0x000eb00000000a00 */
[----:B------:R-:W-:Y:S01]  /*01b0*/  @!P0 IMAD.IADD R0, R0, 0x1, -R9 ;  /* 0x0000000100008824 */ /* 0x000fe200078e0a09 */
[----:B------:R-:W-:-:S04]  /*01c0*/  ISETP.NE.AND P0, PT, R2, RZ, PT ;  /* 0x000000ff0200720c */ /* 0x000fc80003f05270 */
[----:B------:R-:W-:-:S13]  /*01d0*/  ISETP.GT.U32.AND P1, PT, R9, R0, PT ;  /* 0x000000000900720c */ /* 0x000fda0003f24070 */
[----:B------:R-:W-:-:S05]  /*01e0*/  @!P1 IADD3 R0, PT, PT, R0, -R9, RZ ;  /* 0x8000000900009210 */ /* 0x000fca0007ffe0ff */
[----:B------:R-:W-:Y:S01]  /*01f0*/  @!P2 IMAD.MOV R0, RZ, RZ, -R0 ;  /* 0x000000ffff00a224 */ /* 0x000fe200078e0a00 */
[----:B------:R-:W-:Y:S01]  /*0200*/  @!P0 LOP3.LUT R0, RZ, R2, RZ, 0x33, !PT ;  /* 0x00000002ff008212 */ /* 0x000fe200078e33ff */
[----:B-1----:R-:W-:-:S04]  /*0210*/  IMAD.WIDE R2, R3, 0x4, R4 ;  /* 0x0000000403027825 */ /* 0x002fc800078e0204 */
[----:B--2---:R-:W-:Y:S02]  /*0220*/  IMAD.WIDE R4, R0, 0x4, R6 ;  /* 0x0000000400047825 */ /* 0x004fe400078e0206 */
[----:B0-----:R-:W2:Y:S04]  /*0230*/  LDG.E R2, desc[UR4][R2.64] ;  /* 0x0000000402027981 */ /* 0x001ea8000c1e1900 */
[----:B------:R-:W2:Y:S02]  /*0240*/  LDG.E R7, desc[UR4][R4.64] ;  /* 0x0000000404077981 */ /* 0x000ea4000c1e1900 */
[----:B--2---:R-:W-:-:S05]  /*0250*/  FADD R7, R2, R7 ;  /* 0x0000000702077221 */ /* 0x004fca0000000000 */
[----:B------:R-:W-:Y:S01]  /*0260*/  STG.E desc[UR4][R4.64], R7 ;  /* 0x0000000704007986 */ /* 0x000fe2000c101904 */
[----:B------:R-:W-:Y:S05]  /*0270*/  EXIT ;  /* 0x000000000000794d */ /* 0x000fea0003800000 */
.L_x_0:
[----:B------:R-:W-:-:S00]  /*0280*/  BRA `(.L_x_0) ;  /* 0xfffffffc00fc7947 */ /* 0x000fc0000383ffff */
[----:B------:R-:W-:-:S00]  /*0290*/  NOP ;  /* 0x0000000000007918 */ /* 0x000fc00000000000 */
        /* <DEDUP_REMOVED lines=14> */
.L_x_41:


//--------------------- .text._Z14k_l2norm_deltaPfPKfS1_ii --------------------------
	.section	.text._Z14k_l2norm_deltaPfPKfS1_ii,"ax",@progbits
	.align	128
        .global         _Z14k_l2norm_deltaPfPKfS1_ii
        .type           _Z14k_l2norm_deltaPfPKfS1_ii,@function
        .size           _Z14k_l2norm_deltaPfPKfS1_ii,(.L_x_42 - _Z14k_l2norm_deltaPfPKfS1_ii)
        .other          _Z14k_l2norm_deltaPfPKfS1_ii,@"STO_CUDA_ENTRY STV_DEFAULT"
_Z14k_l2norm_deltaPfPKfS1_ii:
.text._Z14k_l2norm_deltaPfPKfS1_ii:
[----:B------:R-:W-:Y:S01]  /*0000*/  LDC R1, c[0x0][0x37c] ;  /* 0x0000df00ff017b82 */ /* 0x000fe20000000800 */
[----:B------:R-:W0:Y:S07]  /*0010*/  S2R R0, SR_TID.X ;  /* 0x0000000000007919 */ /* 0x000e2e0000002100 */
[----:B------:R-:W1:Y:S08]  /*0020*/  S2UR UR4, SR_CTAID.X ;  /* 0x00000000000479c3 */ /* 0x000e700000002500 */
[----:B------:R-:W2:Y:S01]  /*0030*/  LDC.64 R2, c[0x0][0x398] ;  /* 0x0000e600ff027b82 */ /* 0x000ea20000000a00 */
[----:B-1----:R-:W-:-:S06]  /*0040*/  USHF.L.U32 UR4, UR4, 0xa, URZ ;  /* 0x0000000a04047899 */ /* 0x002fcc00080006ff */
[----:B0-----:R-:W-:Y:S01]  /*0050*/  LOP3.LUT R0, R0, UR4, RZ, 0xfc, !PT ;  /* 0x0000000400007c12 */ /* 0x001fe2000f8efcff */
[----:B--2---:R-:W-:-:S05]  /*0060*/  IMAD R3, R3, R2, RZ ;  /* 0x0000000203037224 */ /* 0x004fca00078e02ff */
[----:B------:R-:W-:-:S13]  /*0070*/  ISETP.GE.AND P0, PT, R0, R3, PT ;  /* 0x000000030000720c */ /* 0x000fda0003f06270 */
[----:B------:R-:W-:Y:S05]  /*0080*/  @P0 EXIT ;  /* 0x000000000000094d */ /* 0x000fea0003800000 */
[----:B------:R-:W-:Y:S01]  /*0090*/  IABS R8, R2 ;  /* 0x0000000200087213 */ /* 0x000fe20000000000 */
[----:B------:R-:W0:Y:S01]  /*00a0*/  LDCU.64 UR4, c[0x0][0x358] ;  /* 0x00006b00ff0477ac */ /* 0x000e220008000a00 */
[----:B------:R-:W-:Y:S02]  /*00b0*/  IABS R6, R0 ;  /* 0x0000000000067213 */ /* 0x000fe40000000000 */
[----:B------:R-:W1:Y:S01]  /*00c0*/  I2F.RP R3, R8 ;  /* 0x0000000800037306 */ /* 0x000e620000209400 */
[----:B------:R-:W-:-:S07]  /*00d0*/  ISETP.GE.AND P2, PT, R0, RZ, PT ;  /* 0x000000ff0000720c */ /* 0x000fce0003f46270 */
[----:B-1----:R-:W1:Y:S02]  /*00e0*/  MUFU.RCP R3, R3 ;  /* 0x0000000300037308 */ /* 0x002e640000001000 */
[----:B-1----:R-:W-:-:S06]  /*00f0*/  IADD3 R4, PT, PT, R3, 0xffffffe, RZ ;  /* 0x0ffffffe03047810 */ /* 0x002fcc0007ffe0ff */
[----:B------:R1:W2:Y:S02]  /*0100*/  F2I.FTZ.U32.TRUNC.NTZ R5, R4 ;  /* 0x0000000400057305 */ /* 0x0002a4000021f000 */
[----:B-1----:R-:W-:Y:S01]  /*0110*/  IMAD.MOV.U32 R4, RZ, RZ, RZ ;  /* 0x000000ffff047224 */ /* 0x002fe200078e00ff */
[----:B--2---:R-:W-:-:S05]  /*0120*/  IADD3 R7, PT, PT, RZ, -R5, RZ ;  /* 0x80000005ff077210 */ /* 0x004fca0007ffe0ff */
[----:B------:R-:W-:-:S04]  /*0130*/  IMAD R7, R7, R8, RZ ;  /* 0x0000000807077224 */ /* 0x000fc800078e02ff */
        /* <DEDUP_REMOVED lines=9> */
[----:B------:R-:W-:Y:S01]  /*01d0*/  ISETP.GT.U32.AND P1, PT, R8, R3, PT ;  /* 0x000000030800720c */ /* 0x000fe20003f24070 */
[----:B-1----:R-:W-:-:S06]  /*01e0*/  IMAD.WIDE R4, R0, 0x4, R4 ;  /* 0x0000000400047825 */ /* 0x002fcc00078e0204 */
[----:B0-----:R-:W3:Y:S06]  /*01f0*/  LDG.E R5, desc[UR4][R4.64] ;  /* 0x0000000404057981 */ /* 0x001eec000c1e1900 */
[----:B------:R-:W-:-:S05]  /*0200*/  @!P1 IADD3 R3, PT, PT, R3, -R8, RZ ;  /* 0x8000000803039210 */ /* 0x000fca0007ffe0ff */
[----:B------:R-:W-:Y:S01]  /*0210*/  @!P2 IMAD.MOV R3, RZ, RZ, -R3 ;  /* 0x000000ffff03a224 */ /* 0x000fe200078e0a03 */
[----:B------:R-:W-:-:S05]  /*0220*/  @!P0 LOP3.LUT R3, RZ, R2, RZ, 0x33, !PT ;  /* 0x00000002ff038212 */ /* 0x000fca00078e33ff */
[----:B--2---:R-:W-:Y:S02]  /*0230*/  IMAD.WIDE R2, R3, 0x4, R6 ;  /* 0x0000000403027825 */ /* 0x004fe400078e0206 */
[----:B------:R-:W0:Y:S04]  /*0240*/  LDC.64 R6, c[0x0][0x380] ;  /* 0x0000e000ff067b82 */ /* 0x000e280000000a00 */
[----:B------:R-:W3:Y:S01]  /*0250*/  LDG.E R2, desc[UR4][R2.64] ;  /* 0x0000000402027981 */ /* 0x000ee2000c1e1900 */
[----:B0-----:R-:W-:-:S04]  /*0260*/  IMAD.WIDE R6, R0, 0x4, R6 ;  /* 0x0000000400067825 */ /* 0x001fc800078e0206 */
[----:B---3--:R-:W-:-:S05]  /*0270*/  FMUL R9, R2, R5 ;  /* 0x0000000502097220 */ /* 0x008fca0000400000 */
[----:B------:R-:W-:Y:S01]  /*0280*/  STG.E desc[UR4][R6.64], R9 ;  /* 0x0000000906007986 */ /* 0x000fe2000c101904 */
[----:B------:R-:W-:Y:S05]  /*0290*/  EXIT ;  /* 0x000000000000794d */ /* 0x000fea0003800000 */
.L_x_1:
        /* <DEDUP_REMOVED lines=14> */
.L_x_42:


//--------------------- .text._Z8k_squarePfPKfi   --------------------------
	.section	.text._Z8k_squarePfPKfi,"ax",@progbits
	.align	128
        .global         _Z8k_squarePfPKfi
        .type           _Z8k_squarePfPKfi,@function
        .size           _Z8k_squarePfPKfi,(.L_x_43 - _Z8k_squarePfPKfi)
        .other          _Z8k_squarePfPKfi,@"STO_CUDA_ENTRY STV_DEFAULT"
_Z8k_squarePfPKfi:
.text._Z8k_squarePfPKfi:
[----:B------:R-:W-:Y:S01]  /*0000*/  LDC R1, c[0x0][0x37c] ;  /* 0x0000df00ff017b82 */ /* 0x000fe20000000800 */
[----:B------:R-:W0:Y:S07]  /*0010*/  S2R R7, SR_TID.X ;  /* 0x0000000000077919 */ /* 0x000e2e0000002100 */
[----:B------:R-:W1:Y:S01]  /*0020*/  S2UR UR4, SR_CTAID.X ;  /* 0x00000000000479c3 */ /* 0x000e620000002500 */
[----:B------:R-:W2:Y:S01]  /*0030*/  LDCU UR5, c[0x0][0x390] ;  /* 0x00007200ff0577ac */ /* 0x000ea20008000800 */
[----:B-1----:R-:W-:-:S06]  /*0040*/  USHF.L.U32 UR4, UR4, 0xa, URZ ;  /* 0x0000000a04047899 */ /* 0x002fcc00080006ff */
[----:B0-----:R-:W-:-:S04]  /*0050*/  LOP3.LUT R7, R7, UR4, RZ, 0xfc, !PT ;  /* 0x0000000407077c12 */ /* 0x001fc8000f8efcff */
[----:B--2---:R-:W-:-:S13]  /*0060*/  ISETP.GE.AND P0, PT, R7, UR5, PT ;  /* 0x0000000507007c0c */ /* 0x004fda000bf06270 */
[----:B------:R-:W-:Y:S05]  /*0070*/  @P0 EXIT ;  /* 0x000000000000094d */ /* 0x000fea0003800000 */
[----:B------:R-:W0:Y:S01]  /*0080*/  LDC.64 R2, c[0x0][0x388] ;  /* 0x0000e200ff027b82 */ /* 0x000e220000000a00 */
[----:B------:R-:W1:Y:S07]  /*0090*/  LDCU.64 UR4, c[0x0][0x358] ;  /* 0x00006b00ff0477ac */ /* 0x000e6e0008000a00 */
[----:B------:R-:W2:Y:S01]  /*00a0*/  LDC.64 R4, c[0x0][0x380] ;  /* 0x0000e000ff047b82 */ /* 0x000ea20000000a00 */
[----:B0-----:R-:W-:-:S06]  /*00b0*/  IMAD.WIDE R2, R7, 0x4, R2 ;  /* 0x0000000407027825 */ /* 0x001fcc00078e0202 */
[----:B-1----:R-:W3:Y:S01]  /*00c0*/  LDG.E R2, desc[UR4][R2.64] ;  /* 0x0000000402027981 */ /* 0x002ee2000c1e1900 */
[----:B--2---:R-:W-:-:S04]  /*00d0*/  IMAD.WIDE R4, R7, 0x4, R4 ;  /* 0x0000000407047825 */ /* 0x004fc800078e0204 */
[----:B---3--:R-:W-:-:S05]  /*00e0*/  FMUL R7, R2, R2 ;  /* 0x0000000202077220 */ /* 0x008fca0000400000 */
[----:B------:R-:W-:Y:S01]  /*00f0*/  STG.E desc[UR4][R4.64], R7 ;  /* 0x0000000704007986 */ /* 0x000fe2000c101904 */
[----:B------:R-:W-:Y:S05]  /*0100*/  EXIT ;  /* 0x000000000000794d */ /* 0x000fea0003800000 */
.L_x_2:
        /* <DEDUP_REMOVED lines=15> */
.L_x_43:


//--------------------- .text._Z10k_negativePfPKfi --------------------------
	.section	.text._Z10k_negativePfPKfi,"ax",@progbits
	.align	128
        .global         _Z10k_negativePfPKfi
        .type           _Z10k_negativePfPKfi,@function
        .size           _Z10k_negativePfPKfi,(.L_x_44 - _Z10k_negativePfPKfi)
        .other          _Z10k_negativePfPKfi,@"STO_CUDA_ENTRY STV_DEFAULT"
_Z10k_negativePfPKfi:
.text._Z10k_negativePfPKfi:
        /* <DEDUP_REMOVED lines=14> */
[----:B---3--:R-:W-:-:S05]  /*00e0*/  FADD R7, -R2, -RZ ;  /* 0x800000ff02077221 */ /* 0x008fca0000000100 */
[----:B------:R-:W-:Y:S01]  /*00f0*/  STG.E desc[UR4][R4.64], R7 ;  /* 0x0000000704007986 */ /* 0x000fe2000c101904 */
[----:B------:R-:W-:Y:S05]  /*0100*/  EXIT ;  /* 0x000000000000794d */ /* 0x000fea0003800000 */
.L_x_3:
        /* <DEDUP_REMOVED lines=15> */
.L_x_44:


//--------------------- .text._Z10k_additionPfPKfS1_i --------------------------
	.section	.text._Z10k_additionPfPKfS1_i,"ax",@progbits
	.align	128
        .global         _Z10k_additionPfPKfS1_i
        .type           _Z10k_additionPfPKfS1_i,@function
        .size           _Z10k_additionPfPKfS1_i,(.L_x_45 - _Z10k_additionPfPKfS1_i)
        .other          _Z10k_additionPfPKfS1_i,@"STO_CUDA_ENTRY STV_DEFAULT"
_Z10k_additionPfPKfS1_i:
.text._Z10k_additionPfPKfS1_i:
        /* <DEDUP_REMOVED lines=10> */
[----:B------:R-:W2:Y:S08]  /*00a0*/  LDC.64 R4, c[0x0][0x390] ;  /* 0x0000e400ff047b82 */ /* 0x000eb00000000a00 */
[----:B------:R-:W3:Y:S01]  /*00b0*/  LDC.64 R6, c[0x0][0x380] ;  /* 0x0000e000ff067b82 */ /* 0x000ee20000000a00 */
[----:B0-----:R-:W-:-:S06]  /*00c0*/  IMAD.WIDE R2, R9, 0x4, R2 ;  /* 0x0000000409027825 */ /* 0x001fcc00078e0202 */
[----:B-1----:R-:W4:Y:S01]  /*00d0*/  LDG.E R2, desc[UR4][R2.64] ;  /* 0x0000000402027981 */ /* 0x002f22000c1e1900 */
[----:B--2---:R-:W-:-:S06]  /*00e0*/  IMAD.WIDE R4, R9, 0x4, R4 ;  /* 0x0000000409047825 */ /* 0x004fcc00078e0204 */
[----:B------:R-:W4:Y:S01]  /*00f0*/  LDG.E R5, desc[UR4][R4.64] ;  /* 0x0000000404057981 */ /* 0x000f22000c1e1900 */
[----:B---3--:R-:W-:-:S04]  /*0100*/  IMAD.WIDE R6, R9, 0x4, R6 ;  /* 0x0000000409067825 */ /* 0x008fc800078e0206 */
[----:B----4-:R-:W-:-:S05]  /*0110*/  FADD R9, R2, R5 ;  /* 0x0000000502097221 */ /* 0x010fca0000000000 */
[----:B------:R-:W-:Y:S01]  /*0120*/  STG.E desc[UR4][R6.64], R9 ;  /* 0x0000000906007986 */ /* 0x000fe2000c101904 */
[----:B------:R-:W-:Y:S05]  /*0130*/  EXIT ;  /* 0x000000000000794d */ /* 0x000fea0003800000 */
.L_x_4:
        /* <DEDUP_REMOVED lines=12> */
.L_x_45:


//--------------------- .text._Z12k_differencePfPKfS1_i --------------------------
	.section	.text._Z12k_differencePfPKfS1_i,"ax",@progbits
	.align	128
        .global         _Z12k_differencePfPKfS1_i
        .type           _Z12k_differencePfPKfS1_i,@function
        .size           _Z12k_differencePfPKfS1_i,(.L_x_46 - _Z12k_differencePfPKfS1_i)
        .other          _Z12k_differencePfPKfS1_i,@"STO_CUDA_ENTRY STV_DEFAULT"
_Z12k_differencePfPKfS1_i:
.text._Z12k_differencePfPKfS1_i:
        /* <DEDUP_REMOVED lines=17> */
[----:B----4-:R-:W-:-:S05]  /*0110*/  FADD R9, R2, -R5 ;  /* 0x8000000502097221 */ /* 0x010fca0000000000 */
[----:B------:R-:W-:Y:S01]  /*0120*/  STG.E desc[UR4][R6.64], R9 ;  /* 0x0000000906007986 */ /* 0x000fe2000c101904 */
[----:B------:R-:W-:Y:S05]  /*0130*/  EXIT ;  /* 0x000000000000794d */ /* 0x000fea0003800000 */
.L_x_5:
        /* <DEDUP_REMOVED lines=12> */
.L_x_46:


//--------------------- .text._Z12k_dhingelossPfPKfS1_i --------------------------
	.section	.text._Z12k_dhingelossPfPKfS1_i,"ax",@progbits
	.align	128
        .global         _Z12k_dhingelossPfPKfS1_i
        .type           _Z12k_dhingelossPfPKfS1_i,@function
        .size           _Z12k_dhingelossPfPKfS1_i,(.L_x_47 - _Z12k_dhingelossPfPKfS1_i)
        .other          _Z12k_dhingelossPfPKfS1_i,@"STO_CUDA_ENTRY STV_DEFAULT"
_Z12k_dhingelossPfPKfS1_i:
.text._Z12k_dhingelossPfPKfS1_i:
        /* <DEDUP_REMOVED lines=13> */
[----:B--2---:R-:W-:-:S06]  /*00d0*/  IMAD.WIDE R4, R9, 0x4, R4 ;  /* 0x0000000409047825 */ /* 0x004fcc00078e0204 */
[----:B------:R-:W3:Y:S02]  /*00e0*/  LDG.E R5, desc[UR4][R4.64] ;  /* 0x0000000404057981 */ /* 0x000ee4000c1e1900 */
[----:B---3--:R-:W-:-:S05]  /*00f0*/  FMUL R0, R2, R5 ;  /* 0x0000000502007220 */ /* 0x008fca0000400000 */
[----:B------:R-:W-:-:S13]  /*0100*/  FSETP.GEU.AND P0, PT, R0, 1, PT ;  /* 0x3f8000000000780b */ /* 0x000fda0003f0e000 */
[----:B------:R-:W0:Y:S01]  /*0110*/  @!P0 LDC.64 R6, c[0x0][0x380] ;  /* 0x0000e000ff068b82 */ /* 0x000e220000000a00 */
[----:B------:R-:W-:Y:S01]  /*0120*/  @!P0 FADD R11, -R5, -RZ ;  /* 0x800000ff050b8221 */ /* 0x000fe20000000100 */
[----:B0-----:R-:W-:-:S05]  /*0130*/  @!P0 IMAD.WIDE R6, R9, 0x4, R6 ;  /* 0x0000000409068825 */ /* 0x001fca00078e0206 */
[----:B------:R0:W-:Y:S01]  /*0140*/  @!P0 STG.E desc[UR4][R6.64], R11 ;  /* 0x0000000b06008986 */ /* 0x0001e2000c101904 */
[----:B------:R-:W-:Y:S05]  /*0150*/  @!P0 EXIT ;  /* 0x000000000000894d */ /* 0x000fea0003800000 */
[----:B------:R-:W1:Y:S02]  /*0160*/  LDC.64 R2, c[0x0][0x380] ;  /* 0x0000e000ff027b82 */ /* 0x000e640000000a00 */
[----:B-1----:R-:W-:-:S05]  /*0170*/  IMAD.WIDE R2, R9, 0x4, R2 ;  /* 0x0000000409027825 */ /* 0x002fca00078e0202 */
[----:B------:R-:W-:Y:S01]  /*0180*/  STG.E desc[UR4][R2.64], RZ ;  /* 0x000000ff02007986 */ /* 0x000fe2000c101904 */
[----:B------:R-:W-:Y:S05]  /*0190*/  EXIT ;  /* 0x000000000000794d */ /* 0x000fea0003800000 */
.L_x_6:
        /* <DEDUP_REMOVED lines=14> */
.L_x_47:


//--------------------- .text._Z6k_fillPffi       --------------------------
	.section	.text._Z6k_fillPffi,"ax",@progbits
	.align	128
        .global         _Z6k_fillPffi
        .type           _Z6k_fillPffi,@function
        .size           _Z6k_fillPffi,(.L_x_48 - _Z6k_fillPffi)
        .other          _Z6k_fillPffi,@"STO_CUDA_ENTRY STV_DEFAULT"
_Z6k_fillPffi:
.text._Z6k_fillPffi:
        /* <DEDUP_REMOVED lines=10> */
[----:B------:R-:W1:Y:S01]  /*00a0*/  LDC R7, c[0x0][0x388] ;  /* 0x0000e200ff077b82 */ /* 0x000e620000000800 */
[----:B0-----:R-:W-:-:S05]  /*00b0*/  IMAD.WIDE R2, R5, 0x4, R2 ;  /* 0x0000000405027825 */ /* 0x001fca00078e0202 */
[----:B-1----:R-:W-:Y:S01]  /*00c0*/  STG.E desc[UR4][R2.64], R7 ;  /* 0x0000000702007986 */ /* 0x002fe2000c101904 */
[----:B------:R-:W-:Y:S05]  /*00d0*/  EXIT ;  /* 0x000000000000794d */ /* 0x000fea0003800000 */
.L_x_7:
        /* <DEDUP_REMOVED lines=10> */
.L_x_48:


//--------------------- .text._Z11k_hingelossPfPKfS1_i --------------------------
	.section	.text._Z11k_hingelossPfPKfS1_i,"ax",@progbits
	.align	128
        .global         _Z11k_hingelossPfPKfS1_i
        .type           _Z11k_hingelossPfPKfS1_i,@function
        .size           _Z11k_hingelossPfPKfS1_i,(.L_x_49 - _Z11k_hingelossPfPKfS1_i)
        .other          _Z11k_hingelossPfPKfS1_i,@"STO_CUDA_ENTRY STV_DEFAULT"
_Z11k_hingelossPfPKfS1_i:
.text._Z11k_hingelossPfPKfS1_i:
        /* <DEDUP_REMOVED lines=18> */
[----:B------:R-:W-:Y:S01]  /*0120*/  @!P0 FADD R11, -R0, 1 ;  /* 0x3f800000000b8421 */ /* 0x000fe20000000100 */
[----:B0-----:R-:W-:-:S05]  /*0130*/  @!P0 IMAD.WIDE R6, R9, 0x4, R6 ;  /* 0x0000000409068825 */ /* 0x001fca00078e0206 */
[----:B------:R0:W-:Y:S01]  /*0140*/  @!P0 STG.E desc[UR4][R6.64], R11 ;  /* 0x0000000b06008986 */ /* 0x0001e2000c101904 */
[----:B------:R-:W-:Y:S05]  /*0150*/  @!P0 EXIT ;  /* 0x000000000000894d */ /* 0x000fea0003800000 */
[----:B------:R-:W1:Y:S02]  /*0160*/  LDC.64 R2, c[0x0][0x380] ;  /* 0x0000e000ff027b82 */ /* 0x000e640000000a00 */
[----:B-1----:R-:W-:-:S05]  /*0170*/  IMAD.WIDE R2, R9, 0x4, R2 ;  /* 0x0000000409027825 */ /* 0x002fca00078e0202 */
[----:B------:R-:W-:Y:S01]  /*0180*/  STG.E desc[UR4][R2.64], RZ ;  /* 0x000000ff02007986 */ /* 0x000fe2000c101904 */
[----:B------:R-:W-:Y:S05]  /*0190*/  EXIT ;  /* 0x000000000000794d */ /* 0x000fea0003800000 */
.L_x_8:
        /* <DEDUP_REMOVED lines=14> */
.L_x_49:


//--------------------- .text._Z12k_squareLossPfPKfS1_i --------------------------
	.section	.text._Z12k_squareLossPfPKfS1_i,"ax",@progbits
	.align	128
        .global         _Z12k_squareLossPfPKfS1_i
        .type           _Z12k_squareLossPfPKfS1_i,@function
        .size           _Z12k_squareLossPfPKfS1_i,(.L_x_50 - _Z12k_squareLossPfPKfS1_i)
        .other          _Z12k_squareLossPfPKfS1_i,@"STO_CUDA_ENTRY STV_DEFAULT"
_Z12k_squareLossPfPKfS1_i:
.text._Z12k_squareLossPfPKfS1_i:
        /* <DEDUP_REMOVED lines=17> */
[----:B----4-:R-:W-:-:S04]  /*0110*/  FADD R0, R2, -R5 ;  /* 0x8000000502007221 */ /* 0x010fc80000000000 */
[----:B------:R-:W-:-:S05]  /*0120*/  FMUL R9, R0, R0 ;  /* 0x0000000000097220 */ /* 0x000fca0000400000 */
[----:B------:R-:W-:Y:S01]  /*0130*/  STG.E desc[UR4][R6.64], R9 ;  /* 0x0000000906007986 */ /* 0x000fe2000c101904 */
[----:B------:R-:W-:Y:S05]  /*0140*/  EXIT ;  /* 0x000000000000794d */ /* 0x000fea0003800000 */
.L_x_9:
        /* <DEDUP_REMOVED lines=11> */
.L_x_50:


//--------------------- .text._Z26kmultiplicationTermeATermePfPKfi --------------------------
	.section	.text._Z26kmultiplicationTermeATermePfPKfi,"ax",@progbits
	.align	128
        .global         _Z26kmultiplicationTermeATermePfPKfi
        .type           _Z26kmultiplicationTermeATermePfPKfi,@function
        .size           _Z26kmultiplicationTermeATermePfPKfi,(.L_x_51 - _Z26kmultiplicationTermeATermePfPKfi)
        .other          _Z26kmultiplicationTermeATermePfPKfi,@"STO_CUDA_ENTRY STV_DEFAULT"
_Z26kmultiplicationTermeATermePfPKfi:
.text._Z26kmultiplicationTermeATermePfPKfi:
        /* <DEDUP_REMOVED lines=13> */
[----:B--2---:R-:W-:-:S05]  /*00d0*/  IMAD.WIDE R2, R7, 0x4, R2 ;  /* 0x0000000407027825 */ /* 0x004fca00078e0202 */
[----:B------:R-:W3:Y:S02]  /*00e0*/  LDG.E R0, desc[UR4][R2.64] ;  /* 0x0000000402007981 */ /* 0x000ee4000c1e1900 */
[----:B---3--:R-:W-:-:S05]  /*00f0*/  FMUL R7, R0, R5 ;  /* 0x0000000500077220 */ /* 0x008fca0000400000 */
[----:B------:R-:W-:Y:S01]  /*0100*/  STG.E desc[UR4][R2.64], R7 ;  /* 0x0000000702007986 */ /* 0x000fe2000c101904 */
[----:B------:R-:W-:Y:S05]  /*0110*/  EXIT ;  /* 0x000000000000794d */ /* 0x000fea0003800000 */
.L_x_10:
        /* <DEDUP_REMOVED lines=14> */
.L_x_51:


//--------------------- .text._Z17functionHingeLossPKfPfi --------------------------
	.section	.text._Z17functionHingeLossPKfPfi,"ax",@progbits
	.align	128
        .global         _Z17functionHingeLossPKfPfi
        .type           _Z17functionHingeLossPKfPfi,@function
        .size           _Z17functionHingeLossPKfPfi,(.L_x_52 - _Z17functionHingeLossPKfPfi)
        .other          _Z17functionHingeLossPKfPfi,@"STO_CUDA_ENTRY STV_DEFAULT"
_Z17functionHingeLossPKfPfi:
.text._Z17functionHingeLossPKfPfi:
[----:B------:R-:W-:Y:S01]  /*0000*/  LDC R1, c[0x0][0x37c] ;  /* 0x0000df00ff017b82 */ /* 0x000fe20000000800 */
[----:B------:R-:W0:Y:S07]  /*0010*/  S2R R7, SR_TID.X ;  /* 0x0000000000077919 */ /* 0x000e2e0000002100 */
[----:B------:R-:W1:Y:S01]  /*0020*/  S2UR UR4, SR_CTAID.X ;  /* 0x00000000000479c3 */ /* 0x000e620000002500 */
[----:B------:R-:W2:Y:S07]  /*0030*/  LDCU.64 UR6, c[0x0][0x358] ;  /* 0x00006b00ff0677ac */ /* 0x000eae0008000a00 */
[----:B------:R-:W3:Y:S08]  /*0040*/  LDC.64 R2, c[0x0][0x380] ;  /* 0x0000e000ff027b82 */ /* 0x000ef00000000a00 */
[----:B------:R-:W4:Y:S01]  /*0050*/  LDC.64 R4, c[0x0][0x388] ;  /* 0x0000e200ff047b82 */ /* 0x000f220000000a00 */
[----:B-1----:R-:W-:-:S06]  /*0060*/  USHF.L.U32 UR4, UR4, 0xa, URZ ;  /* 0x0000000a04047899 */ /* 0x002fcc00080006ff */
[----:B0-----:R-:W-:-:S05]  /*0070*/  LOP3.LUT R7, R7, UR4, RZ, 0xfc, !PT ;  /* 0x0000000407077c12 */ /* 0x001fca000f8efcff */
[----:B---3--:R-:W-:-:S04]  /*0080*/  IMAD.WIDE R2, R7, 0x4, R2 ;  /* 0x0000000407027825 */ /* 0x008fc800078e0202 */
[----:B----4-:R-:W-:Y:S02]  /*0090*/  IMAD.WIDE R4, R7, 0x4, R4 ;  /* 0x0000000407047825 */ /* 0x010fe400078e0204 */
[----:B--2---:R-:W2:Y:S04]  /*00a0*/  LDG.E R2, desc[UR6][R2.64] ;  /* 0x0000000602027981 */ /* 0x004ea8000c1e1900 */
[----:B------:R-:W2:Y:S02]  /*00b0*/  LDG.E R7, desc[UR6][R4.64] ;  /* 0x0000000604077981 */ /* 0x000ea4000c1e1900 */
[----:B--2---:R-:W-:-:S04]  /*00c0*/  FMUL R7, R2, R7 ;  /* 0x0000000702077220 */ /* 0x004fc80000400000 */
[C---:B------:R-:W-:Y:S01]  /*00d0*/  FADD R0, -R7.reuse, 1 ;  /* 0x3f80000007007421 */ /* 0x040fe20000000100 */
[----:B------:R-:W-:-:S04]  /*00e0*/  FSETP.GEU.AND P0, PT, R7, 1, PT ;  /* 0x3f8000000700780b */ /* 0x000fc80003f0e000 */
[----:B------:R-:W-:-:S05]  /*00f0*/  FSEL R7, R0, RZ, !P0 ;  /* 0x000000ff00077208 */ /* 0x000fca0004000000 */
[----:B------:R-:W-:Y:S01]  /*0100*/  STG.E desc[UR6][R4.64], R7 ;  /* 0x0000000704007986 */ /* 0x000fe2000c101906 */
[----:B------:R-:W-:Y:S05]  /*0110*/  EXIT ;  /* 0x000000000000794d */ /* 0x000fea0003800000 */
.L_x_11:
        /* <DEDUP_REMOVED lines=14> */
.L_x_52:


//--------------------- .text._Z12kerrorSquarePfPKfS1_S1_i --------------------------
	.section	.text._Z12kerrorSquarePfPKfS1_S1_i,"ax",@progbits
	.align	128
        .global         _Z12kerrorSquarePfPKfS1_S1_i
        .type           _Z12kerrorSquarePfPKfS1_S1_i,@function
        .size           _Z12kerrorSquarePfPKfS1_S1_i,(.L_x_53 - _Z12kerrorSquarePfPKfS1_S1_i)
        .other          _Z12kerrorSquarePfPKfS1_S1_i,@"STO_CUDA_ENTRY STV_DEFAULT"
_Z12kerrorSquarePfPKfS1_S1_i:
.text._Z12kerrorSquarePfPKfS1_S1_i:
        /* <DEDUP_REMOVED lines=12> */
[----:B0-----:R-:W-:-:S07]  /*00c0*/  IMAD.WIDE R4, R11, 0x4, R4 ;  /* 0x000000040b047825 */ /* 0x001fce00078e0204 */
[----:B------:R-:W0:Y:S01]  /*00d0*/  LDC.64 R8, c[0x0][0x380] ;  /* 0x0000e000ff087b82 */ /* 0x000e220000000a00 */
[----:B-1----:R-:W4:Y:S01]  /*00e0*/  LDG.E R4, desc[UR4][R4.64] ;  /* 0x0000000404047981 */ /* 0x002f22000c1e1900 */
[----:B--2---:R-:W-:-:S06]  /*00f0*/  IMAD.WIDE R6, R11, 0x4, R6 ;  /* 0x000000040b067825 */ /* 0x004fcc00078e0206 */
[----:B------:R-:W4:Y:S01]  /*0100*/  LDG.E R7, desc[UR4][R6.64] ;  /* 0x0000000406077981 */ /* 0x000f22000c1e1900 */
[----:B---3--:R-:W-:-:S06]  /*0110*/  IMAD.WIDE R2, R11, 0x4, R2 ;  /* 0x000000040b027825 */ /* 0x008fcc00078e0202 */
[----:B------:R-:W2:Y:S01]  /*0120*/  LDG.E R2, desc[UR4][R2.64] ;  /* 0x0000000402027981 */ /* 0x000ea2000c1e1900 */
[----:B0-----:R-:W-:-:S04]  /*0130*/  IMAD.WIDE R8, R11, 0x4, R8 ;  /* 0x000000040b087825 */ /* 0x001fc800078e0208 */
[----:B----4-:R-:W-:-:S04]  /*0140*/  FADD R13, R4, -R7 ;  /* 0x80000007040d7221 */ /* 0x010fc80000000000 */
[----:B--2---:R-:W-:-:S05]  /*0150*/  FMUL R13, R2, R13 ;  /* 0x0000000d020d7220 */ /* 0x004fca0000400000 */
[----:B------:R-:W-:Y:S01]  /*0160*/  STG.E desc[UR4][R8.64], R13 ;  /* 0x0000000d08007986 */ /* 0x000fe2000c101904 */
[----:B------:R-:W-:Y:S05]  /*0170*/  EXIT ;  /* 0x000000000000794d */ /* 0x000fea0003800000 */
.L_x_12:
        /* <DEDUP_REMOVED lines=16> */
.L_x_53:


//--------------------- .text._Z17functionDLogisticPKfPfi --------------------------
	.section	.text._Z17functionDLogisticPKfPfi,"ax",@progbits
	.align	128
        .global         _Z17functionDLogisticPKfPfi
        .type           _Z17functionDLogisticPKfPfi,@function
        .size           _Z17functionDLogisticPKfPfi,(.L_x_39 - _Z17functionDLogisticPKfPfi)
        .other          _Z17functionDLogisticPKfPfi,@"STO_CUDA_ENTRY STV_DEFAULT"
_Z17functionDLogisticPKfPfi:
.text._Z17functionDLogisticPKfPfi:
        /* <DEDUP_REMOVED lines=9> */
[----:B------:R-:W1:Y:S01]  /*0090*/  LDCU.64 UR4, c[0x0][0x358] ;  /* 0x00006b00ff0477ac */ /* 0x000e620008000a00 */
[----:B0-----:R-:W-:-:S06]  /*00a0*/  IMAD.WIDE R2, R0, 0x4, R2 ;  /* 0x0000000400027825 */ /* 0x001fcc00078e0202 */
[----:B-1----:R-:W2:Y:S01]  /*00b0*/  LDG.E R2, desc[UR4][R2.64] ;  /* 0x0000000402027981 */ /* 0x002ea2000c1e1900 */
[----:B------:R-:W-:Y:S01]  /*00c0*/  IMAD.MOV.U32 R5, RZ, RZ, 0x3bbb989d ;  /* 0x3bbb989dff057424 */ /* 0x000fe200078e00ff */
[----:B------:R-:W-:Y:S01]  /*00d0*/  BSSY.RECONVERGENT B0, `(.L_x_13) ;  /* 0x0000019000007945 */ /* 0x000fe20003800200 */
[----:B------:R-:W-:Y:S02]  /*00e0*/  IMAD.MOV.U32 R7, RZ, RZ, 0x437c0000 ;  /* 0x437c0000ff077424 */ /* 0x000fe400078e00ff */
[----:B--2---:R-:W-:-:S04]  /*00f0*/  FFMA.SAT R4, R2, -R5, 0.5 ;  /* 0x3f00000002047423 */ /* 0x004fc80000002805 */
[----:B------:R-:W-:-:S04]  /*0100*/  FFMA.RM R4, R4, R7, 12582913 ;  /* 0x4b40000104047423 */ /* 0x000fc80000004007 */
[C---:B------:R-:W-:Y:S01]  /*0110*/  FADD R5, R4.reuse, -12583039 ;  /* 0xcb40007f04057421 */ /* 0x040fe20000000000 */
[----:B------:R-:W-:-:S03]  /*0120*/  SHF.L.U32 R4, R4, 0x17, RZ ;  /* 0x0000001704047819 */ /* 0x000fc600000006ff */
[----:B------:R-:W-:-:S04]  /*0130*/  FFMA R5, R2, -1.4426950216293334961, -R5 ;  /* 0xbfb8aa3b02057823 */ /* 0x000fc80000000805 */
[----:B------:R-:W-:-:S04]  /*0140*/  FFMA R10, R2, -1.925963033500011079e-08, R5 ;  /* 0xb2a57060020a7823 */ /* 0x000fc80000000005 */
[----:B------:R-:W0:Y:S02]  /*0150*/  MUFU.EX2 R5, R10 ;  /* 0x0000000a00057308 */ /* 0x000e240000000800 */
[----:B0-----:R-:W-:-:S06]  /*0160*/  FMUL R11, R4, R5 ;  /* 0x00000005040b7220 */ /* 0x001fcc0000400000 */
[----:B------:R-:W0:Y:S02]  /*0170*/  F2F.F64.F32 R2, R11 ;  /* 0x0000000b00027310 */ /* 0x000e240000201800 */
[----:B0-----:R-:W-:-:S06]  /*0180*/  DADD R4, R2, 1 ;  /* 0x3ff0000002047429 */ /* 0x001fcc0000000000 */
[----:B------:R-:W0:Y:S04]  /*0190*/  MUFU.RCP64H R3, R5 ;  /* 0x0000000500037308 */ /* 0x000e280000001800 */
[----:B------:R-:W-:-:S05]  /*01a0*/  VIADD R2, R5, 0x300402 ;  /* 0x0030040205027836 */ /* 0x000fca0000000000 */
[----:B------:R-:W-:Y:S01]  /*01b0*/  FSETP.GEU.AND P0, PT, |R2|, 5.8789094863358348022e-39, PT ;  /* 0x004004020200780b */ /* 0x000fe20003f0e200 */
[----:B0-----:R-:W-:-:S08]  /*01c0*/  DFMA R6, -R4, R2, 1 ;  /* 0x3ff000000406742b */ /* 0x001fd00000000102 */
[----:B------:R-:W-:-:S08]  /*01d0*/  DFMA R6, R6, R6, R6 ;  /* 0x000000060606722b */ /* 0x000fd00000000006 */
[----:B------:R-:W-:-:S08]  /*01e0*/  DFMA R6, R2, R6, R2 ;  /* 0x000000060206722b */ /* 0x000fd00000000002 */
[----:B------:R-:W-:-:S08]  /*01f0*/  DFMA R8, -R4, R6, 1 ;  /* 0x3ff000000408742b */ /* 0x000fd00000000106 */
[----:B------:R-:W-:Y:S01]  /*0200*/  DFMA R6, R6, R8, R6 ;  /* 0x000000080606722b */ /* 0x000fe20000000006 */
[----:B------:R-:W-:Y:S10]  /*0210*/  @P0 BRA `(.L_x_14) ;  /* 0x0000000000100947 */ /* 0x000ff40003800000 */
[----:B------:R-:W-:-:S04]  /*0220*/  LOP3.LUT R2, R5, 0x7fffffff, RZ, 0xc0, !PT ;  /* 0x7fffffff05027812 */ /* 0x000fc800078ec0ff */
[----:B------:R-:W-:Y:S02]  /*0230*/  IADD3 R8, PT, PT, R2, -0x100000, RZ ;  /* 0xfff0000002087810 */ /* 0x000fe40007ffe0ff */
[----:B------:R-:W-:-:S07]  /*0240*/  MOV R2, 0x260 ;  /* 0x0000026000027802 */ /* 0x000fce0000000f00 */
[----:B------:R-:W-:Y:S05]  /*0250*/  CALL.REL.NOINC `($__internal_0_$__cuda_sm20_dblrcp_rn_slowpath_v3) ;  /* 0x0000000000287944 */ /* 0x000fea0003c00000 */
.L_x_14:
[----:B------:R-:W-:Y:S05]  /*0260*/  BSYNC.RECONVERGENT B0 ;  /* 0x0000000000007941 */ /* 0x000fea0003800200 */
.L_x_13:
[----:B------:R-:W0:Y:S01]  /*0270*/  F2F.F32.F64 R6, R6 ;  /* 0x0000000600067310 */ /* 0x000e220000301000 */
[----:B------:R-:W1:Y:S07]  /*0280*/  LDC.64 R8, c[0x0][0x388] ;  /* 0x0000e200ff087b82 */ /* 0x000e6e0000000a00 */
[----:B0-----:R-:W0:Y:S02]  /*0290*/  F2F.F64.F32 R2, R6 ;  /* 0x0000000600027310 */ /* 0x001e240000201800 */
[----:B0-----:R-:W-:-:S08]  /*02a0*/  DADD R4, -R2, 1 ;  /* 0x3ff0000002047429 */ /* 0x001fd00000000100 */
[----:B------:R-:W-:Y:S01]  /*02b0*/  DMUL R4, R2, R4 ;  /* 0x0000000402047228 */ /* 0x000fe20000000000 */
[----:B-1----:R-:W-:-:S09]  /*02c0*/  IMAD.WIDE R2, R0, 0x4, R8 ;  /* 0x0000000400027825 */ /* 0x002fd200078e0208 */
[----:B------:R-:W0:Y:S02]  /*02d0*/  F2F.F32.F64 R5, R4 ;  /* 0x0000000400057310 */ /* 0x000e240000301000 */
[----:B0-----:R-:W-:Y:S01]  /*02e0*/  STG.E desc[UR4][R2.64], R5 ;  /* 0x0000000502007986 */ /* 0x001fe2000c101904 */
[----:B------:R-:W-:Y:S05]  /*02f0*/  EXIT ;  /* 0x000000000000794d */ /* 0x000fea0003800000 */
        .weak           $__internal_0_$__cuda_sm20_dblrcp_rn_slowpath_v3
        .type           $__internal_0_$__cuda_sm20_dblrcp_rn_slowpath_v3,@function
        .size           $__internal_0_$__cuda_sm20_dblrcp_rn_slowpath_v3,(.L_x_39 - $__internal_0_$__cuda_sm20_dblrcp_rn_slowpath_v3)
$__internal_0_$__cuda_sm20_dblrcp_rn_slowpath_v3:
[----:B------:R-:W-:Y:S01]  /*0300*/  DSETP.GTU.AND P0, PT, |R4|, +INF , PT ;  /* 0x7ff000000400742a */ /* 0x000fe20003f0c200 */
[----:B------:R-:W-:-:S13]  /*0310*/  BSSY.RECONVERGENT B1, `(.L_x_15) ;  /* 0x0000023000017945 */ /* 0x000fda0003800200 */
[----:B------:R-:W-:Y:S05]  /*0320*/  @P0 BRA `(.L_x_16) ;  /* 0x00000000007c0947 */ /* 0x000fea0003800000 */
[----:B------:R-:W-:-:S05]  /*0330*/  LOP3.LUT R3, R5, 0x7fffffff, RZ, 0xc0, !PT ;  /* 0x7fffffff05037812 */ /* 0x000fca00078ec0ff */
[----:B------:R-:W-:-:S05]  /*0340*/  VIADD R6, R3, 0xffffffff ;  /* 0xffffffff03067836 */ /* 0x000fca0000000000 */
[----:B------:R-:W-:-:S13]  /*0350*/  ISETP.GE.U32.AND P0, PT, R6, 0x7fefffff, PT ;  /* 0x7fefffff0600780c */ /* 0x000fda0003f06070 */
[----:B------:R-:W-:Y:S02]  /*0360*/  @P0 LOP3.LUT R7, R5, 0x7ff00000, RZ, 0x3c, !PT ;  /* 0x7ff0000005070812 */ /* 0x000fe400078e3cff */
[----:B------:R-:W-:Y:S01]  /*0370*/  @P0 MOV R6, RZ ;  /* 0x000000ff00060202 */ /* 0x000fe20000000f00 */
[----:B------:R-:W-:Y:S06]  /*0380*/  @P0 BRA `(.L_x_17) ;  /* 0x00000000006c0947 */ /* 0x000fec0003800000 */
[----:B------:R-:W-:-:S13]  /*0390*/  ISETP.GE.U32.AND P0, PT, R3, 0x1000001, PT ;  /* 0x010000010300780c */ /* 0x000fda0003f06070 */
[----:B------:R-:W-:Y:S05]  /*03a0*/  @!P0 BRA `(.L_x_18) ;  /* 0x0000000000348947 */ /* 0x000fea0003800000 */
[----:B------:R-:W-:Y:S01]  /*03b0*/  VIADD R7, R5, 0xc0200000 ;  /* 0xc020000005077836 */ /* 0x000fe20000000000 */
[----:B------:R-:W-:-:S03]  /*03c0*/  MOV R6, R4 ;  /* 0x0000000400067202 */ /* 0x000fc60000000f00 */
[----:B------:R-:W0:Y:S03]  /*03d0*/  MUFU.RCP64H R9, R7 ;  /* 0x0000000700097308 */ /* 0x000e260000001800 */
[----:B0-----:R-:W-:-:S08]  /*03e0*/  DFMA R10, -R6, R8, 1 ;  /* 0x3ff00000060a742b */ /* 0x001fd00000000108 */
[----:B------:R-:W-:-:S08]  /*03f0*/  DFMA R10, R10, R10, R10 ;  /* 0x0000000a0a0a722b */ /* 0x000fd0000000000a */
[----:B------:R-:W-:-:S08]  /*0400*/  DFMA R10, R8, R10, R8 ;  /* 0x0000000a080a722b */ /* 0x000fd00000000008 */
[----:B------:R-:W-:-:S08]  /*0410*/  DFMA R8, -R6, R10, 1 ;  /* 0x3ff000000608742b */ /* 0x000fd0000000010a */
[----:B------:R-:W-:-:S08]  /*0420*/  DFMA R8, R10, R8, R10 ;  /* 0x000000080a08722b */ /* 0x000fd0000000000a */
[----:B------:R-:W-:-:S08]  /*0430*/  DMUL R8, R8, 2.2250738585072013831e-308 ;  /* 0x0010000008087828 */ /* 0x000fd00000000000 */
[----:B------:R-:W-:-:S08]  /*0440*/  DFMA R4, -R4, R8, 1 ;  /* 0x3ff000000404742b */ /* 0x000fd00000000108 */
[----:B------:R-:W-:-:S08]  /*0450*/  DFMA R4, R4, R4, R4 ;  /* 0x000000040404722b */ /* 0x000fd00000000004 */
[----:B------:R-:W-:Y:S01]  /*0460*/  DFMA R6, R8, R4, R8 ;  /* 0x000000040806722b */ /* 0x000fe20000000008 */
[----:B------:R-:W-:Y:S10]  /*0470*/  BRA `(.L_x_17) ;  /* 0x0000000000307947 */ /* 0x000ff40003800000 */
.L_x_18:
[----:B------:R-:W-:Y:S01]  /*0480*/  DMUL R4, R4, 8.11296384146066816958e+31 ;  /* 0x4690000004047828 */ /* 0x000fe20000000000 */
[----:B------:R-:W-:-:S05]  /*0490*/  IMAD.MOV.U32 R6, RZ, RZ, R8 ;  /* 0x000000ffff067224 */ /* 0x000fca00078e0008 */
[----:B------:R-:W0:Y:S02]  /*04a0*/  MUFU.RCP64H R7, R5 ;  /* 0x0000000500077308 */ /* 0x000e240000001800 */
[----:B0-----:R-:W-:-:S08]  /*04b0*/  DFMA R8, -R4, R6, 1 ;  /* 0x3ff000000408742b */ /* 0x001fd00000000106 */
[----:B------:R-:W-:-:S08]  /*04c0*/  DFMA R8, R8, R8, R8 ;  /* 0x000000080808722b */ /* 0x000fd00000000008 */
[----:B------:R-:W-:-:S08]  /*04d0*/  DFMA R8, R6, R8, R6 ;  /* 0x000000080608722b */ /* 0x000fd00000000006 */
[----:B------:R-:W-:-:S08]  /*04e0*/  DFMA R6, -R4, R8, 1 ;  /* 0x3ff000000406742b */ /* 0x000fd00000000108 */
[----:B------:R-:W-:-:S08]  /*04f0*/  DFMA R6, R8, R6, R8 ;  /* 0x000000060806722b */ /* 0x000fd00000000008 */
[----:B------:R-:W-:Y:S01]  /*0500*/  DMUL R6, R6, 8.11296384146066816958e+31 ;  /* 0x4690000006067828 */ /* 0x000fe20000000000 */
[----:B------:R-:W-:Y:S10]  /*0510*/  BRA `(.L_x_17) ;  /* 0x0000000000087947 */ /* 0x000ff40003800000 */
.L_x_16:
[----:B------:R-:W-:Y:S02]  /*0520*/  LOP3.LUT R7, R5, 0x80000, RZ, 0xfc, !PT ;  /* 0x0008000005077812 */ /* 0x000fe400078efcff */
[----:B------:R-:W-:-:S07]  /*0530*/  MOV R6, R4 ;  /* 0x0000000400067202 */ /* 0x000fce0000000f00 */
.L_x_17:
[----:B------:R-:W-:Y:S05]  /*0540*/  BSYNC.RECONVERGENT B1 ;  /* 0x0000000000017941 */ /* 0x000fea0003800200 */
.L_x_15:
[----:B------:R-:W-:-:S04]  /*0550*/  IMAD.MOV.U32 R3, RZ, RZ, 0x0 ;  /* 0x00000000ff037424 */ /* 0x000fc800078e00ff */
[----:B------:R-:W-:Y:S05]  /*0560*/  RET.REL.NODEC R2 `(_Z17functionDLogisticPKfPfi) ;  /* 0xfffffff802a47950 */ /* 0x000fea0003c3ffff */
.L_x_19:
        /* <DEDUP_REMOVED lines=9> */
.L_x_39:


//--------------------- .text._Z20functionDAdaptedTanHPKfPfi --------------------------
	.section	.text._Z20functionDAdaptedTanHPKfPfi,"ax",@progbits
	.align	128
        .global         _Z20functionDAdaptedTanHPKfPfi
        .type           _Z20functionDAdaptedTanHPKfPfi,@function
        .size           _Z20functionDAdaptedTanHPKfPfi,(.L_x_55 - _Z20functionDAdaptedTanHPKfPfi)
        .other          _Z20functionDAdaptedTanHPKfPfi,@"STO_CUDA_ENTRY STV_DEFAULT"
_Z20functionDAdaptedTanHPKfPfi:
.text._Z20functionDAdaptedTanHPKfPfi:
        /* <DEDUP_REMOVED lines=12> */
[----:B------:R-:W-:Y:S01]  /*00c0*/  UMOV UR6, 0x85f06f69 ;  /* 0x85f06f6900067882 */ /* 0x000fe20000000000 */
[----:B------:R-:W-:Y:S01]  /*00d0*/  UMOV UR7, 0x3fe554c9 ;  /* 0x3fe554c900077882 */ /* 0x000fe20000000000 */
[----:B------:R-:W-:Y:S01]  /*00e0*/  BSSY.RECONVERGENT B0, `(.L_x_20) ;  /* 0x0000065000007945 */ /* 0x000fe20003800200 */
[----:B--2---:R-:W0:Y:S02]  /*00f0*/  F2F.F64.F32 R2, R6 ;  /* 0x0000000600027310 */ /* 0x004e240000201800 */
[----:B0-----:R-:W-:Y:S01]  /*0100*/  DMUL R2, R2, UR6 ;  /* 0x0000000602027c28 */ /* 0x001fe20008000000 */
[----:B------:R-:W-:Y:S01]  /*0110*/  UMOV UR6, 0x24dd2f1a ;  /* 0x24dd2f1a00067882 */ /* 0x000fe20000000000 */
[----:B------:R-:W-:-:S08]  /*0120*/  UMOV UR7, 0x3fe4f922 ;  /* 0x3fe4f92200077882 */ /* 0x000fd00000000000 */
[----:B------:R-:W-:Y:S01]  /*0130*/  LOP3.LUT R5, R3, 0x7fffffff, RZ, 0xc0, !PT ;  /* 0x7fffffff03057812 */ /* 0x000fe200078ec0ff */
[----:B------:R-:W-:-:S06]  /*0140*/  IMAD.MOV.U32 R4, RZ, RZ, R2 ;  /* 0x000000ffff047224 */ /* 0x000fcc00078e0002 */
[----:B------:R-:W-:-:S14]  /*0150*/  DSETP.GE.AND P0, PT, R4, UR6, PT ;  /* 0x0000000604007e2a */ /* 0x000fdc000bf06000 */
[----:B------:R-:W-:Y:S05]  /*0160*/  @!P0 BRA `(.L_x_21) ;  /* 0x0000000000e48947 */ /* 0x000fea0003800000 */
[----:B------:R-:W-:Y:S01]  /*0170*/  DADD R8, R4, R4 ;  /* 0x0000000004087229 */ /* 0x000fe20000000004 */
[----:B------:R-:W-:Y:S01]  /*0180*/  UMOV UR6, 0xfefa39ef ;  /* 0xfefa39ef00067882 */ /* 0x000fe20000000000 */
[----:B------:R-:W-:Y:S01]  /*0190*/  UMOV UR7, 0x3fe62e42 ;  /* 0x3fe62e4200077882 */ /* 0x000fe20000000000 */
[----:B------:R-:W-:Y:S01]  /*01a0*/  IMAD.MOV.U32 R10, RZ, RZ, -0x7649667 ;  /* 0xf89b6999ff0a7424 */ /* 0x000fe200078e00ff */
[----:B------:R-:W-:Y:S02]  /*01b0*/  MOV R11, 0x3e928a27 ;  /* 0x3e928a27000b7802 */ /* 0x000fe40000000f00 */
[----:B------:R-:W0:Y:S01]  /*01c0*/  F2F.F32.F64 R2, R8 ;  /* 0x0000000800027310 */ /* 0x000e220000301000 */
[----:B------:R-:W-:Y:S01]  /*01d0*/  ISETP.GT.U32.AND P0, PT, R5, 0x40330fc1, PT ;  /* 0x40330fc10500780c */ /* 0x000fe20003f04070 */
[----:B0-----:R-:W-:-:S06]  /*01e0*/  FMUL R2, R2, 1.4426950216293334961 ;  /* 0x3fb8aa3b02027820 */ /* 0x001fcc0000400000 */
[----:B------:R-:W0:Y:S08]  /*01f0*/  FRND R2, R2 ;  /* 0x0000000200027307 */ /* 0x000e300000201000 */
[----:B0-----:R0:W1:Y:S08]  /*0200*/  F2F.F64.F32 R6, R2 ;  /* 0x0000000200067310 */ /* 0x0010700000201800 */
[----:B0-----:R-:W0:Y:S01]  /*0210*/  MUFU.EX2 R2, R2 ;  /* 0x0000000200027308 */ /* 0x001e220000000800 */
[----:B-1----:R-:W-:Y:S01]  /*0220*/  DFMA R6, R6, -UR6, R8 ;  /* 0x8000000606067c2b */ /* 0x002fe20008000008 */
[----:B------:R-:W-:Y:S01]  /*0230*/  UMOV UR6, 0xa4741b81 ;  /* 0xa4741b8100067882 */ /* 0x000fe20000000000 */
[----:B------:R-:W-:-:S06]  /*0240*/  UMOV UR7, 0x3e5ae904 ;  /* 0x3e5ae90400077882 */ /* 0x000fcc0000000000 */
[C---:B------:R-:W-:Y:S01]  /*0250*/  DFMA R10, R6.reuse, UR6, R10 ;  /* 0x00000006060a7c2b */ /* 0x040fe2000800000a */
[----:B------:R-:W-:Y:S01]  /*0260*/  UMOV UR6, 0x15ff7e07 ;  /* 0x15ff7e0700067882 */ /* 0x000fe20000000000 */
[----:B------:R-:W-:Y:S01]  /*0270*/  UMOV UR7, 0x3ec71de7 ;  /* 0x3ec71de700077882 */ /* 0x000fe20000000000 */
[----:B0-----:R-:W0:Y:S05]  /*0280*/  F2F.F64.F32 R8, R2 ;  /* 0x0000000200087310 */ /* 0x001e2a0000201800 */
[----:B------:R-:W-:Y:S01]  /*0290*/  DFMA R10, R6, R10, UR6 ;  /* 0x00000006060a7e2b */ /* 0x000fe2000800000a */
[----:B------:R-:W-:Y:S01]  /*02a0*/  UMOV UR6, 0x6b0ac45a ;  /* 0x6b0ac45a00067882 */ /* 0x000fe20000000000 */
[----:B------:R-:W-:-:S06]  /*02b0*/  UMOV UR7, 0x3efa019a ;  /* 0x3efa019a00077882 */ /* 0x000fcc0000000000 */
[----:B------:R-:W-:Y:S01]  /*02c0*/  DFMA R10, R6, R10, UR6 ;  /* 0x00000006060a7e2b */ /* 0x000fe2000800000a */
[----:B------:R-:W-:Y:S01]  /*02d0*/  UMOV UR6, 0x17eed94f ;  /* 0x17eed94f00067882 */ /* 0x000fe20000000000 */
[----:B------:R-:W-:Y:S01]  /*02e0*/  UMOV UR7, 0x3f2a01a0 ;  /* 0x3f2a01a000077882 */ /* 0x000fe20000000000 */
[----:B0-----:R-:W-:-:S05]  /*02f0*/  DADD R12, -R8, 1 ;  /* 0x3ff00000080c7429 */ /* 0x001fca0000000100 */
[----:B------:R-:W-:Y:S01]  /*0300*/  DFMA R10, R6, R10, UR6 ;  /* 0x00000006060a7e2b */ /* 0x000fe2000800000a */
[----:B------:R-:W-:Y:S01]  /*0310*/  UMOV UR6, 0x17f2a71b ;  /* 0x17f2a71b00067882 */ /* 0x000fe20000000000 */
[----:B------:R-:W-:-:S06]  /*0320*/  UMOV UR7, 0x3f56c16c ;  /* 0x3f56c16c00077882 */ /* 0x000fcc0000000000 */
        /* <DEDUP_REMOVED lines=12> */
[----:B------:R-:W-:-:S08]  /*03f0*/  DFMA R10, R6, R10, UR6 ;  /* 0x00000006060a7e2b */ /* 0x000fd0000800000a */
[----:B------:R-:W-:-:S08]  /*0400*/  DMUL R10, R6, R10 ;  /* 0x0000000a060a7228 */ /* 0x000fd00000000000 */
[----:B------:R-:W-:Y:S01]  /*0410*/  DFMA R10, R6, R10, R6 ;  /* 0x0000000a060a722b */ /* 0x000fe20000000006 */
[----:B------:R-:W-:-:S07]  /*0420*/  IMAD.MOV.U32 R6, RZ, RZ, RZ ;  /* 0x000000ffff067224 */ /* 0x000fce00078e00ff */
[----:B------:R-:W-:-:S08]  /*0430*/  DFMA R10, -R10, R8, R12 ;  /* 0x000000080a0a722b */ /* 0x000fd0000000010c */
[----:B------:R-:W-:-:S06]  /*0440*/  DADD R10, -R10, 2 ;  /* 0x400000000a0a7429 */ /* 0x000fcc0000000100 */
[----:B------:R-:W0:Y:S02]  /*0450*/  MUFU.RCP64H R7, R11 ;  /* 0x0000000b00077308 */ /* 0x000e240000001800 */
[----:B0-----:R-:W-:-:S08]  /*0460*/  DFMA R8, -R10, R6, 1 ;  /* 0x3ff000000a08742b */ /* 0x001fd00000000106 */
[----:B------:R-:W-:-:S08]  /*0470*/  DFMA R8, R8, R8, R8 ;  /* 0x000000080808722b */ /* 0x000fd00000000008 */
[----:B------:R-:W-:Y:S01]  /*0480*/  DFMA R8, R6, R8, R6 ;  /* 0x000000080608722b */ /* 0x000fe20000000006 */
[----:B------:R-:W-:Y:S01]  /*0490*/  MOV R6, 0x0 ;  /* 0x0000000000067802 */ /* 0x000fe20000000f00 */
[----:B------:R-:W-:-:S06]  /*04a0*/  IMAD.MOV.U32 R7, RZ, RZ, 0x40000000 ;  /* 0x40000000ff077424 */ /* 0x000fcc00078e00ff */
[----:B------:R-:W-:-:S10]  /*04b0*/  DFMA R8, R8, -R6, 1 ;  /* 0x3ff000000808742b */ /* 0x000fd40000000806 */
[----:B------:R-:W-:Y:S02]  /*04c0*/  FSEL R5, R9, 1.875, !P0 ;  /* 0x3ff0000009057808 */ /* 0x000fe40004000000 */
[----:B------:R-:W-:Y:S02]  /*04d0*/  FSEL R2, R8, RZ, !P0 ;  /* 0x000000ff08027208 */ /* 0x000fe40004000000 */
[----:B------:R-:W-:Y:S01]  /*04e0*/  LOP3.LUT R3, R5, 0x80000000, R3, 0xb8, !PT ;  /* 0x8000000005037812 */ /* 0x000fe200078eb803 */
[----:B------:R-:W-:Y:S06]  /*04f0*/  BRA `(.L_x_22) ;  /* 0x00000000008c7947 */ /* 0x000fec0003800000 */
.L_x_21:
[----:B------:R-:W-:Y:S01]  /*0500*/  DMUL R4, R2, R2 ;  /* 0x0000000202047228 */ /* 0x000fe20000000000 */
[----:B------:R-:W-:Y:S01]  /*0510*/  MOV R6, 0x420afc3d ;  /* 0x420afc3d00067802 */ /* 0x000fe20000000f00 */
[----:B------:R-:W-:Y:S01]  /*0520*/  IMAD.MOV.U32 R7, RZ, RZ, 0x3f14359f ;  /* 0x3f14359fff077424 */ /* 0x000fe200078e00ff */
[----:B------:R-:W-:Y:S01]  /*0530*/  UMOV UR6, 0xe2f5e964 ;  /* 0xe2f5e96400067882 */ /* 0x000fe20000000000 */
[----:B------:R-:W-:-:S04]  /*0540*/  UMOV UR7, 0x3ef0bc46 ;  /* 0x3ef0bc4600077882 */ /* 0x000fc80000000000 */
[----:B------:R-:W-:Y:S01]  /*0550*/  DFMA R6, R4, -UR6, R6 ;  /* 0x8000000604067c2b */ /* 0x000fe20008000006 */
[----:B------:R-:W-:Y:S01]  /*0560*/  UMOV UR6, 0x728c5d84 ;  /* 0x728c5d8400067882 */ /* 0x000fe20000000000 */
[----:B------:R-:W-:-:S06]  /*0570*/  UMOV UR7, 0x3f2df9f0 ;  /* 0x3f2df9f000077882 */ /* 0x000fcc0000000000 */
[----:B------:R-:W-:Y:S01]  /*0580*/  DFMA R6, R4, R6, -UR6 ;  /* 0x8000000604067e2b */ /* 0x000fe20008000006 */
[----:B------:R-:W-:Y:S01]  /*0590*/  UMOV UR6, 0xcec4f033 ;  /* 0xcec4f03300067882 */ /* 0x000fe20000000000 */
[----:B------:R-:W-:-:S06]  /*05a0*/  UMOV UR7, 0x3f4337d1 ;  /* 0x3f4337d100077882 */ /* 0x000fcc0000000000 */
[----:B------:R-:W-:Y:S01]  /*05b0*/  DFMA R6, R4, R6, UR6 ;  /* 0x0000000604067e2b */ /* 0x000fe20008000006 */
        /* <DEDUP_REMOVED lines=20> */
[----:B------:R-:W-:-:S08]  /*0700*/  DFMA R6, R4, R6, -UR6 ;  /* 0x8000000604067e2b */ /* 0x000fd00008000006 */
[----:B------:R-:W-:-:S08]  /*0710*/  DFMA R6, R4, R6, RZ ;  /* 0x000000060406722b */ /* 0x000fd000000000ff */
[----:B------:R-:W-:-:S11]  /*0720*/  DFMA R2, R2, R6, R2 ;  /* 0x000000060202722b */ /* 0x000fd60000000002 */
.L_x_22:
[----:B------:R-:W-:Y:S05]  /*0730*/  BSYNC.RECONVERGENT B0 ;  /* 0x0000000000007941 */ /* 0x000fea0003800200 */
.L_x_20:
[----:B------:R-:W0:Y:S01]  /*0740*/  F2F.F32.F64 R2, R2 ;  /* 0x0000000200027310 */ /* 0x000e220000301000 */
[----:B------:R-:W1:Y:S01]  /*0750*/  LDC.64 R6, c[0x0][0x388] ;  /* 0x0000e200ff067b82 */ /* 0x000e620000000a00 */
[----:B------:R-:W-:Y:S01]  /*0760*/  UMOV UR6, 0xb3e88b8 ;  /* 0x0b3e88b800067882 */ /* 0x000fe20000000000 */
[----:B------:R-:W-:Y:S01]  /*0770*/  UMOV UR7, 0x3ff24d81 ;  /* 0x3ff24d8100077882 */ /* 0x000fe20000000000 */
[----:B0-----:R-:W-:-:S04]  /*0780*/  FMUL R8, R2, R2 ;  /* 0x0000000202087220 */ /* 0x001fc80000400000 */
[----:B------:R-:W0:Y:S01]  /*0790*/  F2F.F64.F32 R4, R8 ;  /* 0x0000000800047310 */ /* 0x000e220000201800 */
[----:B-1----:R-:W-:Y:S01]  /*07a0*/  IMAD.WIDE R6, R0, 0x4, R6 ;  /* 0x0000000400067825 */ /* 0x002fe200078e0206 */
[----:B0-----:R-:W-:-:S08]  /*07b0*/  DADD R4, -R4, 1 ;  /* 0x3ff0000004047429 */ /* 0x001fd00000000100 */
[----:B------:R-:W-:-:S10]  /*07c0*/  DMUL R4, R4, UR6 ;  /* 0x0000000604047c28 */ /* 0x000fd40008000000 */
[----:B------:R-:W0:Y:S02]  /*07d0*/  F2F.F32.F64 R5, R4 ;  /* 0x0000000400057310 */ /* 0x000e240000301000 */
[----:B0-----:R-:W-:Y:S01]  /*07e0*/  STG.E desc[UR4][R6.64], R5 ;  /* 0x0000000506007986 */ /* 0x001fe2000c101904 */
[----:B------:R-:W-:Y:S05]  /*07f0*/  EXIT ;  /* 0x000000000000794d */ /* 0x000fea0003800000 */
.L_x_23:
        /* <DEDUP_REMOVED lines=16> */
.L_x_55:


//--------------------- .text._Z16functionLogisticPKfPfi --------------------------
	.section	.text._Z16functionLogisticPKfPfi,"ax",@progbits
	.align	128
        .global         _Z16functionLogisticPKfPfi
        .type           _Z16functionLogisticPKfPfi,@function
        .size           _Z16functionLogisticPKfPfi,(.L_x_40 - _Z16functionLogisticPKfPfi)
        .other          _Z16functionLogisticPKfPfi,@"STO_CUDA_ENTRY STV_DEFAULT"
_Z16functionLogisticPKfPfi:
.text._Z16functionLogisticPKfPfi:
        /* <DEDUP_REMOVED lines=37> */
[----:B------:R-:W-:Y:S05]  /*0250*/  CALL.REL.NOINC `($__internal_1_$__cuda_sm20_dblrcp_rn_slowpath_v3) ;  /* 0x0000000000187944 */ /* 0x000fea0003c00000 */
.L_x_25:
[----:B------:R-:W-:Y:S05]  /*0260*/  BSYNC.RECONVERGENT B0 ;  /* 0x0000000000007941 */ /* 0x000fea0003800200 */
.L_x_24:
[----:B------:R-:W0:Y:S01]  /*0270*/  LDC.64 R2, c[0x0][0x388] ;  /* 0x0000e200ff027b82 */ /* 0x000e220000000a00 */
[----:B------:R-:W1:Y:S01]  /*0280*/  F2F.F32.F64 R7, R6 ;  /* 0x0000000600077310 */ /* 0x000e620000301000 */
[----:B0-----:R-:W-:-:S05]  /*0290*/  IMAD.WIDE R2, R0, 0x4, R2 ;  /* 0x0000000400027825 */ /* 0x001fca00078e0202 */
[----:B-1----:R-:W-:Y:S01]  /*02a0*/  STG.E desc[UR4][R2.64], R7 ;  /* 0x0000000702007986 */ /* 0x002fe2000c101904 */
[----:B------:R-:W-:Y:S05]  /*02b0*/  EXIT ;  /* 0x000000000000794d */ /* 0x000fea0003800000 */
        .weak           $__internal_1_$__cuda_sm20_dblrcp_rn_slowpath_v3
        .type           $__internal_1_$__cuda_sm20_dblrcp_rn_slowpath_v3,@function
        .size           $__internal_1_$__cuda_sm20_dblrcp_rn_slowpath_v3,(.L_x_40 - $__internal_1_$__cuda_sm20_dblrcp_rn_slowpath_v3)
$__internal_1_$__cuda_sm20_dblrcp_rn_slowpath_v3:
        /* <DEDUP_REMOVED lines=24> */
.L_x_29:
        /* <DEDUP_REMOVED lines=10> */
.L_x_27:
[----:B------:R-:W-:Y:S02]  /*04e0*/  LOP3.LUT R7, R5, 0x80000, RZ, 0xfc, !PT ;  /* 0x0008000005077812 */ /* 0x000fe400078efcff */
[----:B------:R-:W-:-:S07]  /*04f0*/  MOV R6, R4 ;  /* 0x0000000400067202 */ /* 0x000fce0000000f00 */
.L_x_28:
[----:B------:R-:W-:Y:S05]  /*0500*/  BSYNC.RECONVERGENT B1 ;  /* 0x0000000000017941 */ /* 0x000fea0003800200 */
.L_x_26:
[----:B------:R-:W-:-:S04]  /*0510*/  IMAD.MOV.U32 R3, RZ, RZ, 0x0 ;  /* 0x00000000ff037424 */ /* 0x000fc800078e00ff */
[----:B------:R-:W-:Y:S05]  /*0520*/  RET.REL.NODEC R2 `(_Z16functionLogisticPKfPfi) ;  /* 0xfffffff802b47950 */ /* 0x000fea0003c3ffff */
.L_x_30:
        /* <DEDUP_REMOVED lines=13> */
.L_x_40:


//--------------------- .text._Z19functionAdaptedTanHPKfPfi --------------------------
	.section	.text._Z19functionAdaptedTanHPKfPfi,"ax",@progbits
	.align	128
        .global         _Z19functionAdaptedTanHPKfPfi
        .type           _Z19functionAdaptedTanHPKfPfi,@function
        .size           _Z19functionAdaptedTanHPKfPfi,(.L_x_57 - _Z19functionAdaptedTanHPKfPfi)
        .other          _Z19functionAdaptedTanHPKfPfi,@"STO_CUDA_ENTRY STV_DEFAULT"
_Z19functionAdaptedTanHPKfPfi:
.text._Z19functionAdaptedTanHPKfPfi:
        /* <DEDUP_REMOVED lines=73> */
[----:B------:R-:W-:Y:S01]  /*0490*/  IMAD.MOV.U32 R6, RZ, RZ, 0x0 ;  /* 0x00000000ff067424 */ /* 0x000fe200078e00ff */
[----:B------:R-:W-:-:S06]  /*04a0*/  MOV R7, 0x40000000 ;  /* 0x4000000000077802 */ /* 0x000fcc0000000f00 */
[----:B------:R-:W-:-:S10]  /*04b0*/  DFMA R8, R8, -R6, 1 ;  /* 0x3ff000000808742b */ /* 0x000fd40000000806 */
[----:B------:R-:W-:Y:S02]  /*04c0*/  FSEL R5, R9, 1.875, !P0 ;  /* 0x3ff0000009057808 */ /* 0x000fe40004000000 */
[----:B------:R-:W-:Y:S02]  /*04d0*/  FSEL R2, R8, RZ, !P0 ;  /* 0x000000ff08027208 */ /* 0x000fe40004000000 */
[----:B------:R-:W-:Y:S01]  /*04e0*/  LOP3.LUT R3, R5, 0x80000000, R3, 0xb8, !PT ;  /* 0x8000000005037812 */ /* 0x000fe200078eb803 */
[----:B------:R-:W-:Y:S06]  /*04f0*/  BRA `(.L_x_33) ;  /* 0x00000000008c7947 */ /* 0x000fec0003800000 */
.L_x_32:
[----:B------:R-:W-:Y:S01]  /*0500*/  DMUL R4, R2, R2 ;  /* 0x0000000202047228 */ /* 0x000fe20000000000 */
[----:B------:R-:W-:Y:S01]  /*0510*/  IMAD.MOV.U32 R6, RZ, RZ, 0x420afc3d ;  /* 0x420afc3dff067424 */ /* 0x000fe200078e00ff */
[----:B------:R-:W-:Y:S01]  /*0520*/  MOV R7, 0x3f14359f ;  /* 0x3f14359f00077802 */ /* 0x000fe20000000f00 */
        /* <DEDUP_REMOVED lines=32> */
.L_x_33:
[----:B------:R-:W-:Y:S05]  /*0730*/  BSYNC.RECONVERGENT B0 ;  /* 0x0000000000007941 */ /* 0x000fea0003800200 */
.L_x_31:
[----:B------:R-:W0:Y:S01]  /*0740*/  LDC.64 R4, c[0x0][0x388] ;  /* 0x0000e200ff047b82 */ /* 0x000e220000000a00 */
[----:B------:R-:W-:Y:S01]  /*0750*/  UMOV UR6, 0x8ef34d6a ;  /* 0x8ef34d6a00067882 */ /* 0x000fe20000000000 */
[----:B------:R-:W-:Y:S02]  /*0760*/  UMOV UR7, 0x3ffb7453 ;  /* 0x3ffb745300077882 */ /* 0x000fe40000000000 */
[----:B------:R-:W-:-:S10]  /*0770*/  DMUL R2, R2, UR6 ;  /* 0x0000000602027c28 */ /* 0x000fd40008000000 */
[----:B------:R-:W1:Y:S01]  /*0780*/  F2F.F32.F64 R3, R2 ;  /* 0x0000000200037310 */ /* 0x000e620000301000 */
[----:B0-----:R-:W-:-:S05]  /*0790*/  IMAD.WIDE R4, R0, 0x4, R4 ;  /* 0x0000000400047825 */ /* 0x001fca00078e0204 */
[----:B-1----:R-:W-:Y:S01]  /*07a0*/  STG.E desc[UR4][R4.64], R3 ;  /* 0x0000000304007986 */ /* 0x002fe2000c101904 */
[----:B------:R-:W-:Y:S05]  /*07b0*/  EXIT ;  /* 0x000000000000794d */ /* 0x000fea0003800000 */
.L_x_34:
        /* <DEDUP_REMOVED lines=12> */
.L_x_57:


//--------------------- .text._Z16functionDPShrinkPKfPfi --------------------------
	.section	.text._Z16functionDPShrinkPKfPfi,"ax",@progbits
	.align	128
        .global         _Z16functionDPShrinkPKfPfi
        .type           _Z16functionDPShrinkPKfPfi,@function
        .size           _Z16functionDPShrinkPKfPfi,(.L_x_58 - _Z16functionDPShrinkPKfPfi)
        .other          _Z16functionDPShrinkPKfPfi,@"STO_CUDA_ENTRY STV_DEFAULT"
_Z16functionDPShrinkPKfPfi:
.text._Z16functionDPShrinkPKfPfi:
        /* <DEDUP_REMOVED lines=11> */
[----:B-1----:R-:W2:Y:S02]  /*00b0*/  LDG.E R2, desc[UR4][R2.64] ;  /* 0x0000000402027981 */ /* 0x002ea4000c1e1900 */
[----:B--2---:R-:W-:-:S13]  /*00c0*/  FSETP.GEU.AND P0, PT, R2, RZ, PT ;  /* 0x000000ff0200720b */ /* 0x004fda0003f0e000 */
[----:B------:R-:W-:Y:S05]  /*00d0*/  @P0 EXIT ;  /* 0x000000000000094d */ /* 0x000fea0003800000 */
[----:B------:R-:W0:Y:S02]  /*00e0*/  LDC.64 R2, c[0x0][0x388] ;  /* 0x0000e200ff027b82 */ /* 0x000e240000000a00 */
[----:B0-----:R-:W-:-:S05]  /*00f0*/  IMAD.WIDE R2, R5, 0x4, R2 ;  /* 0x0000000405027825 */ /* 0x001fca00078e0202 */
[----:B------:R-:W-:Y:S01]  /*0100*/  STG.E desc[UR4][R2.64], RZ ;  /* 0x000000ff02007986 */ /* 0x000fe2000c101904 */
[----:B------:R-:W-:Y:S05]  /*0110*/  EXIT ;  /* 0x000000000000794d */ /* 0x000fea0003800000 */
.L_x_35:
        /* <DEDUP_REMOVED lines=14> */
.L_x_58:


//--------------------- .text._Z15functionPShrinkPKfPfi --------------------------
	.section	.text._Z15functionPShrinkPKfPfi,"ax",@progbits
	.align	128
        .global         _Z15functionPShrinkPKfPfi
        .type           _Z15functionPShrinkPKfPfi,@function
        .size           _Z15functionPShrinkPKfPfi,(.L_x_59 - _Z15functionPShrinkPKfPfi)
        .other          _Z15functionPShrinkPKfPfi,@"STO_CUDA_ENTRY STV_DEFAULT"
_Z15functionPShrinkPKfPfi:
.text._Z15functionPShrinkPKfPfi:
        /* <DEDUP_REMOVED lines=10> */
[----:B0-----:R-:W-:-:S05]  /*00a0*/  IMAD.WIDE R2, R7, 0x4, R2 ;  /* 0x0000000407027825 */ /* 0x001fca00078e0202 */
[----:B-1----:R-:W2:Y:S02]  /*00b0*/  LDG.E R9, desc[UR4][R2.64] ;  /* 0x0000000402097981 */ /* 0x002ea4000c1e1900 */
[----:B--2---:R-:W-:-:S13]  /*00c0*/  FSETP.GEU.AND P0, PT, R9, RZ, PT ;  /* 0x000000ff0900720b */ /* 0x004fda0003f0e000 */
[----:B------:R-:W0:Y:S02]  /*00d0*/  @!P0 LDC.64 R4, c[0x0][0x388] ;  /* 0x0000e200ff048b82 */ /* 0x000e240000000a00 */
[----:B0-----:R-:W-:-:S05]  /*00e0*/  @!P0 IMAD.WIDE R4, R7, 0x4, R4 ;  /* 0x0000000407048825 */ /* 0x001fca00078e0204 */
[----:B------:R0:W-:Y:S01]  /*00f0*/  @!P0 STG.E desc[UR4][R4.64], RZ ;  /* 0x000000ff04008986 */ /* 0x0001e2000c101904 */
[----:B------:R-:W-:Y:S05]  /*0100*/  @!P0 EXIT ;  /* 0x000000000000894d */ /* 0x000fea0003800000 */
[----:B------:R-:W1:Y:S02]  /*0110*/  LDC.64 R2, c[0x0][0x388] ;  /* 0x0000e200ff027b82 */ /* 0x000e640000000a00 */
[----:B-1----:R-:W-:-:S05]  /*0120*/  IMAD.WIDE R2, R7, 0x4, R2 ;  /* 0x0000000407027825 */ /* 0x002fca00078e0202 */
[----:B------:R-:W-:Y:S01]  /*0130*/  STG.E desc[UR4][R2.64], R9 ;  /* 0x0000000902007986 */ /* 0x000fe2000c101904 */
[----:B------:R-:W-:Y:S05]  /*0140*/  EXIT ;  /* 0x000000000000794d */ /* 0x000fea0003800000 */
.L_x_36:
        /* <DEDUP_REMOVED lines=11> */
.L_x_59:


//--------------------- .text._Z15functionDShrinkPKfPfi --------------------------
	.section	.text._Z15functionDShrinkPKfPfi,"ax",@progbits
	.align	128
        .global         _Z15functionDShrinkPKfPfi
        .type           _Z15functionDShrinkPKfPfi,@function
        .size           _Z15functionDShrinkPKfPfi,(.L_x_60 - _Z15functionDShrinkPKfPfi)
        .other          _Z15functionDShrinkPKfPfi,@"STO_CUDA_ENTRY STV_DEFAULT"
_Z15functionDShrinkPKfPfi:
.text._Z15functionDShrinkPKfPfi:
        /* <DEDUP_REMOVED lines=12> */
[----:B--2---:R-:W-:-:S13]  /*00c0*/  FSETP.GTU.AND P0, PT, |R2|, 1, PT ;  /* 0x3f8000000200780b */ /* 0x004fda0003f0c200 */
[----:B------:R-:W-:Y:S05]  /*00d0*/  @P0 EXIT ;  /* 0x000000000000094d */ /* 0x000fea0003800000 */
[----:B------:R-:W0:Y:S02]  /*00e0*/  LDC.64 R2, c[0x0][0x388] ;  /* 0x0000e200ff027b82 */ /* 0x000e240000000a00 */
[----:B0-----:R-:W-:-:S05]  /*00f0*/  IMAD.WIDE R2, R5, 0x4, R2 ;  /* 0x0000000405027825 */ /* 0x001fca00078e0202 */
[----:B------:R-:W-:Y:S01]  /*0100*/  STG.E desc[UR4][R2.64], RZ ;  /* 0x000000ff02007986 */ /* 0x000fe2000c101904 */
[----:B------:R-:W-:Y:S05]  /*0110*/  EXIT ;  /* 0x000000000000794d */ /* 0x000fea0003800000 */
.L_x_37:
        /* <DEDUP_REMOVED lines=14> */
.L_x_60:


//--------------------- .text.functionShrink      --------------------------
	.section	.text.functionShrink,"ax",@progbits
	.align	128
        .global         functionShrink
        .type           functionShrink,@function
        .size           functionShrink,(.L_x_61 - functionShrink)
        .other          functionShrink,@"STO_CUDA_ENTRY STV_DEFAULT"
functionShrink:
.text.functionShrink:
        /* <DEDUP_REMOVED lines=13> */
[----:B------:R-:W0:Y:S02]  /*00d0*/  @!P0 LDC.64 R4, c[0x0][0x388] ;  /* 0x0000e200ff048b82 */ /* 0x000e240000000a00 */
[----:B0-----:R-:W-:-:S05]  /*00e0*/  @!P0 IMAD.WIDE R4, R7, 0x4, R4 ;  /* 0x0000000407048825 */ /* 0x001fca00078e0204 */
[----:B------:R0:W-:Y:S01]  /*00f0*/  @!P0 STG.E desc[UR4][R4.64], RZ ;  /* 0x000000ff04008986 */ /* 0x0001e2000c101904 */
[----:B------:R-:W-:Y:S05]  /*0100*/  @!P0 EXIT ;  /* 0x000000000000894d */ /* 0x000fea0003800000 */
[----:B------:R-:W1:Y:S01]  /*0110*/  LDC.64 R2, c[0x0][0x388] ;  /* 0x0000e200ff027b82 */ /* 0x000e620000000a00 */
[----:B0-----:R-:W-:Y:S02]  /*0120*/  HFMA2 R5, -RZ, RZ, 1.875, 0 ;  /* 0x3f800000ff057431 */ /* 0x001fe400000001ff */
[----:B-1----:R-:W-:-:S05]  /*0130*/  IMAD.WIDE R2, R7, 0x4, R2 ;  /* 0x0000000407027825 */ /* 0x002fca00078e0202 */
[----:B------:R-:W-:Y:S01]  /*0140*/  STG.E desc[UR4][R2.64], R5 ;  /* 0x0000000502007986 */ /* 0x000fe2000c101904 */
[----:B------:R-:W-:Y:S05]  /*0150*/  EXIT ;  /* 0x000000000000794d */ /* 0x000fea0003800000 */
.L_x_38:
        /* <DEDUP_REMOVED lines=10> */
.L_x_61:


//--------------------- .nv.shared.reserved.0     --------------------------
	.section	.nv.shared.reserved.0,"aw",@nobits
	.weak		__nv_reservedSMEM_offset_0_alias
	.size		__nv_reservedSMEM_offset_0_alias, 0, 64
	.other		__nv_reservedSMEM_offset_0_alias,@"STO_CUDA_RESERVED_SHARED STV_DEFAULT"
__nv_reservedSMEM_offset_0_alias:
	.zero		0
	.zero		64


//--------------------- .nv.constant0._Z16k_sum_parexemplePfPKfii --------------------------
	.section	.nv.constant0._Z16k_sum_parexemplePfPKfii,"a",@progbits
	.sectionflags	@""
	.align	4
.nv.constant0._Z16k_sum_parexemplePfPKfii:
	.zero		920


//--------------------- .nv.constant0._Z14k_l2norm_deltaPfPKfS1_ii --------------------------
	.section	.nv.constant0._Z14k_l2norm_deltaPfPKfS1_ii,"a",@progbits
	.sectionflags	@""
	.align	4
.nv.constant0._Z14k_l2norm_deltaPfPKfS1_ii:
	.zero		928


//--------------------- .nv.constant0._Z8k_squarePfPKfi --------------------------
	.section	.nv.constant0._Z8k_squarePfPKfi,"a",@progbits
	.sectionflags	@""
	.align	4
.nv.constant0._Z8k_squarePfPKfi:
	.zero		916


//--------------------- .nv.constant0._Z10k_negativePfPKfi --------------------------
	.section	.nv.constant0._Z10k_negativePfPKfi,"a",@progbits
	.sectionflags	@""
	.align	4
.nv.constant0._Z10k_negativePfPKfi:
	.zero		916


//--------------------- .nv.constant0._Z10k_additionPfPKfS1_i --------------------------
	.section	.nv.constant0._Z10k_additionPfPKfS1_i,"a",@progbits
	.sectionflags	@""
	.align	4
.nv.constant0._Z10k_additionPfPKfS1_i:
	.zero		924


//--------------------- .nv.constant0._Z12k_differencePfPKfS1_i --------------------------
	.section	.nv.constant0._Z12k_differencePfPKfS1_i,"a",@progbits
	.sectionflags	@""
	.align	4
.nv.constant0._Z12k_differencePfPKfS1_i:
	.zero		924


//--------------------- .nv.constant0._Z12k_dhingelossPfPKfS1_i --------------------------
	.section	.nv.constant0._Z12k_dhingelossPfPKfS1_i,"a",@progbits
	.sectionflags	@""
	.align	4
.nv.constant0._Z12k_dhingelossPfPKfS1_i:
	.zero		924


//--------------------- .nv.constant0._Z6k_fillPffi --------------------------
	.section	.nv.constant0._Z6k_fillPffi,"a",@progbits
	.sectionflags	@""
	.align	4
.nv.constant0._Z6k_fillPffi:
	.zero		912


//--------------------- .nv.constant0._Z11k_hingelossPfPKfS1_i --------------------------
	.section	.nv.constant0._Z11k_hingelossPfPKfS1_i,"a",@progbits
	.sectionflags	@""
	.align	4
.nv.constant0._Z11k_hingelossPfPKfS1_i:
	.zero		924


//--------------------- .nv.constant0._Z12k_squareLossPfPKfS1_i --------------------------
	.section	.nv.constant0._Z12k_squareLossPfPKfS1_i,"a",@progbits
	.sectionflags	@""
	.align	4
.nv.constant0._Z12k_squareLossPfPKfS1_i:
	.zero		924


//--------------------- .nv.constant0._Z26kmultiplicationTermeATermePfPKfi --------------------------
	.section	.nv.constant0._Z26kmultiplicationTermeATermePfPKfi,"a",@progbits
	.sectionflags	@""
	.align	4
.nv.constant0._Z26kmultiplicationTermeATermePfPKfi:
	.zero		916


//--------------------- .nv.constant0._Z17functionHingeLossPKfPfi --------------------------
	.section	.nv.constant0._Z17functionHingeLossPKfPfi,"a",@progbits
	.sectionflags	@""
	.align	4
.nv.constant0._Z17functionHingeLossPKfPfi:
	.zero		916


//--------------------- .nv.constant0._Z12kerrorSquarePfPKfS1_S1_i --------------------------
	.section	.nv.constant0._Z12kerrorSquarePfPKfS1_S1_i,"a",@progbits
	.sectionflags	@""
	.align	4
.nv.constant0._Z12kerrorSquarePfPKfS1_S1_i:
	.zero		932


//--------------------- .nv.constant0._Z17functionDLogisticPKfPfi --------------------------
	.section	.nv.constant0._Z17functionDLogisticPKfPfi,"a",@progbits
	.sectionflags	@""
	.align	4
.nv.constant0._Z17functionDLogisticPKfPfi:
	.zero		916


//--------------------- .nv.constant0._Z20functionDAdaptedTanHPKfPfi --------------------------
	.section	.nv.constant0._Z20functionDAdaptedTanHPKfPfi,"a",@progbits
	.sectionflags	@""
	.align	4
.nv.constant0._Z20functionDAdaptedTanHPKfPfi:
	.zero		916


//--------------------- .nv.constant0._Z16functionLogisticPKfPfi --------------------------
	.section	.nv.constant0._Z16functionLogisticPKfPfi,"a",@progbits
	.sectionflags	@""
	.align	4
.nv.constant0._Z16functionLogisticPKfPfi:
	.zero		916


//--------------------- .nv.constant0._Z19functionAdaptedTanHPKfPfi --------------------------
	.section	.nv.constant0._Z19functionAdaptedTanHPKfPfi,"a",@progbits
	.sectionflags	@""
	.align	4
.nv.constant0._Z19functionAdaptedTanHPKfPfi:
	.zero		916


//--------------------- .nv.constant0._Z16functionDPShrinkPKfPfi --------------------------
	.section	.nv.constant0._Z16functionDPShrinkPKfPfi,"a",@progbits
	.sectionflags	@""
	.align	4
.nv.constant0._Z16functionDPShrinkPKfPfi:
	.zero		916


//--------------------- .nv.constant0._Z15functionPShrinkPKfPfi --------------------------
	.section	.nv.constant0._Z15functionPShrinkPKfPfi,"a",@progbits
	.sectionflags	@""
	.align	4
.nv.constant0._Z15functionPShrinkPKfPfi:
	.zero		916


//--------------------- .nv.constant0._Z15functionDShrinkPKfPfi --------------------------
	.section	.nv.constant0._Z15functionDShrinkPKfPfi,"a",@progbits
	.sectionflags	@""
	.align	4
.nv.constant0._Z15functionDShrinkPKfPfi:
	.zero		916


//--------------------- .nv.constant0.functionShrink --------------------------
	.section	.nv.constant0.functionShrink,"a",@progbits
	.sectionflags	@""
	.align	4
.nv.constant0.functionShrink:
	.zero		916


//--------------------- SYMBOLS --------------------------

	.type		.nv.reservedSmem.offset0,@object
	.size		.nv.reservedSmem.offset0,0x4
